	.target	sm_90a

	.elftype	@"ET_EXEC"


//--------------------- .note.nv.tkinfo           --------------------------
	.section	.note.nv.tkinfo,"",@"SHT_NOTE"
	.sectionflags	@"SHF_NOTE_NV_TKINFO"
	.tkinfo
        /*0018*/ 	.word	0x00000002
        /*0030*/ 	.string	""
        /*0030*/ 	.string	"ptxas"
        /*0030*/ 	.string	"Cuda compilation tools, release 13.0, V13.0.88"
        /*0030*/ 	.string	"Build cuda_13.0.r13.0/compiler.36424714_0"
        /*0030*/ 	.string	"-arch sm_90a -m 64 "



//--------------------- .note.nv.cuinfo           --------------------------
	.section	.note.nv.cuinfo,"",@"SHT_NOTE"
	.sectionflags	@"SHF_NOTE_NV_CUINFO"
        /*0018*/ 	.short	0x0002
        /*001a*/ 	.short	0x005a
        /*001c*/ 	.short	0x0082
	.zero		2


//--------------------- .nv.info                  --------------------------
	.section	.nv.info,"",@"SHT_CUDA_INFO"
	.align	4


	//----- nvinfo : EIATTR_REGCOUNT
	.align		4
        /*0000*/ 	.byte	0x04, 0x2f
        /*0002*/ 	.short	(.L_15 - .L_14)
	.align		4
.L_14:
        /*0004*/ 	.word	index@(_ZN7cutlass13device_kernelINS_4gemm6kernel13GemmUniversalIN4cute5tupleIJiiiiEEENS1_10collective13CollectiveMmaINS1_34MainloopSm90TmaGmmaWarpSpecializedILi7ENS5_IJNS4_1CILi4EEENSA_ILi2EEENSA_ILi1EEEEEENS1_35KernelTmaWarpSpecializedCooperativeEEENS5_IJNSA_ILi256EEESH_NSA_ILi64EEEEEEaNS5_IJlSD_lEEEaSK_NS4_8TiledMMAINS4_8MMA_AtomIJNS4_4SM904GMMA27MMA_64x256x32_S32S8S8_SS_TNEEEENS4_6LayoutINS5_IJSC_SD_SD_EEENS5_IJSD_NSA_ILi0EEEST_EEEEENS5_IJNS4_10UnderscoreESW_SW_EEEEENS4_23SM90_TMA_LOAD_MULTICASTENS4_14ComposedLayoutINS4_7SwizzleILi2ELi4ELi3EEENS4_18smem_ptr_flag_bitsILi8EEENSR_INS5_IJNSA_ILi8EEESI_EEENS5_IJSI_SD_EEEEEEEvNS4_8identityESZ_S19_vS1A_EENS_8epilogue10collective6detail29Sm90TmaWarpSpecializedAdapterINS1D_15DefaultEpilogueIaSK_SK_NS1C_6thread17LinearCombinationIaLi1EiiLNS1H_9ScaleType4KindE0ELNS_15FloatRoundStyleE2EaEENS1_15EpilogueDefaultEEEEEvvEEEEvNT_6ParamsE)
        /*0008*/ 	.word	0x000000a8


	//----- nvinfo : EIATTR_FRAME_SIZE
	.align		4
.L_15:
        /*000c*/ 	.byte	0x04, 0x11
        /*000e*/ 	.short	(.L_17 - .L_16)
	.align		4
.L_16:
        /*0010*/ 	.word	index@(_ZN7cutlass13device_kernelINS_4gemm6kernel13GemmUniversalIN4cute5tupleIJiiiiEEENS1_10collective13CollectiveMmaINS1_34MainloopSm90TmaGmmaWarpSpecializedILi7ENS5_IJNS4_1CILi4EEENSA_ILi2EEENSA_ILi1EEEEEENS1_35KernelTmaWarpSpecializedCooperativeEEENS5_IJNSA_ILi256EEESH_NSA_ILi64EEEEEEaNS5_IJlSD_lEEEaSK_NS4_8TiledMMAINS4_8MMA_AtomIJNS4_4SM904GMMA27MMA_64x256x32_S32S8S8_SS_TNEEEENS4_6LayoutINS5_IJSC_SD_SD_EEENS5_IJSD_NSA_ILi0EEEST_EEEEENS5_IJNS4_10UnderscoreESW_SW_EEEEENS4_23SM90_TMA_LOAD_MULTICASTENS4_14ComposedLayoutINS4_7SwizzleILi2ELi4ELi3EEENS4_18smem_ptr_flag_bitsILi8EEENSR_INS5_IJNSA_ILi8EEESI_EEENS5_IJSI_SD_EEEEEEEvNS4_8identityESZ_S19_vS1A_EENS_8epilogue10collective6detail29Sm90TmaWarpSpecializedAdapterINS1D_15DefaultEpilogueIaSK_SK_NS1C_6thread17LinearCombinationIaLi1EiiLNS1H_9ScaleType4KindE0ELNS_15FloatRoundStyleE2EaEENS1_15EpilogueDefaultEEEEEvvEEEEvNT_6ParamsE)
        /*0014*/ 	.word	0x000004c0


	//----- nvinfo : EIATTR_MIN_STACK_SIZE
	.align		4
.L_17:
        /*0018*/ 	.byte	0x04, 0x12
        /*001a*/ 	.short	(.L_19 - .L_18)
	.align		4
.L_18:
        /*001c*/ 	.word	index@(_ZN7cutlass13device_kernelINS_4gemm6kernel13GemmUniversalIN4cute5tupleIJiiiiEEENS1_10collective13CollectiveMmaINS1_34MainloopSm90TmaGmmaWarpSpecializedILi7ENS5_IJNS4_1CILi4EEENSA_ILi2EEENSA_ILi1EEEEEENS1_35KernelTmaWarpSpecializedCooperativeEEENS5_IJNSA_ILi256EEESH_NSA_ILi64EEEEEEaNS5_IJlSD_lEEEaSK_NS4_8TiledMMAINS4_8MMA_AtomIJNS4_4SM904GMMA27MMA_64x256x32_S32S8S8_SS_TNEEEENS4_6LayoutINS5_IJSC_SD_SD_EEENS5_IJSD_NSA_ILi0EEEST_EEEEENS5_IJNS4_10UnderscoreESW_SW_EEEEENS4_23SM90_TMA_LOAD_MULTICASTENS4_14ComposedLayoutINS4_7SwizzleILi2ELi4ELi3EEENS4_18smem_ptr_flag_bitsILi8EEENSR_INS5_IJNSA_ILi8EEESI_EEENS5_IJSI_SD_EEEEEEEvNS4_8identityESZ_S19_vS1A_EENS_8epilogue10collective6detail29Sm90TmaWarpSpecializedAdapterINS1D_15DefaultEpilogueIaSK_SK_NS1C_6thread17LinearCombinationIaLi1EiiLNS1H_9ScaleType4KindE0ELNS_15FloatRoundStyleE2EaEENS1_15EpilogueDefaultEEEEEvvEEEEvNT_6ParamsE)
        /*0020*/ 	.word	0x000004c0
.L_19:


//--------------------- .nv.compat                --------------------------
	.section	.nv.compat,"",@"SHT_CUDA_COMPAT_INFO"
	.align	4
        /*0000*/ 	.byte	0x02, 0x09, 0x01, 0x00, 0x02, 0x02, 0x04, 0x00, 0x02, 0x05, 0x05, 0x00, 0x03, 0x07, 0x01, 0x01
        /*0010*/ 	.byte	0x02, 0x03, 0x01, 0x00, 0x02, 0x06, 0x01, 0x00, 0x04, 0x0b, 0x08, 0x00, 0x00, 0x00, 0x00, 0x00
        /*0020*/ 	.byte	0x00, 0x00, 0x00, 0x00


//--------------------- .nv.info._ZN7cutlass13device_kernelINS_4gemm6kernel13GemmUniversalIN4cute5tupleIJiiiiEEENS1_10collective13CollectiveMmaINS1_34MainloopSm90TmaGmmaWarpSpecializedILi7ENS5_IJNS4_1CILi4EEENSA_ILi2EEENSA_ILi1EEEEEENS1_35KernelTmaWarpSpecializedCooperativeEEENS5_IJNSA_ILi256EEESH_NSA_ILi64EEEEEEaNS5_IJlSD_lEEEaSK_NS4_8TiledMMAINS4_8MMA_AtomIJNS4_4SM904GMMA27MMA_64x256x32_S32S8S8_SS_TNEEEENS4_6LayoutINS5_IJSC_SD_SD_EEENS5_IJSD_NSA_ILi0EEEST_EEEEENS5_IJNS4_10UnderscoreESW_SW_EEEEENS4_23SM90_TMA_LOAD_MULTICASTENS4_14ComposedLayoutINS4_7SwizzleILi2ELi4ELi3EEENS4_18smem_ptr_flag_bitsILi8EEENSR_INS5_IJNSA_ILi8EEESI_EEENS5_IJSI_SD_EEEEEEEvNS4_8identityESZ_S19_vS1A_EENS_8epilogue10collective6detail29Sm90TmaWarpSpecializedAdapterINS1D_15DefaultEpilogueIaSK_SK_NS1C_6thread17LinearCombinationIaLi1EiiLNS1H_9ScaleType4KindE0ELNS_15FloatRoundStyleE2EaEENS1_15EpilogueDefaultEEEEEvvEEEEvNT_6ParamsE --------------------------
	.section	.nv.info._ZN7cutlass13device_kernelINS_4gemm6kernel13GemmUniversalIN4cute5tupleIJiiiiEEENS1_10collective13CollectiveMmaINS1_34MainloopSm90TmaGmmaWarpSpecializedILi7ENS5_IJNS4_1CILi4EEENSA_ILi2EEENSA_ILi1EEEEEENS1_35KernelTmaWarpSpecializedCooperativeEEENS5_IJNSA_ILi256EEESH_NSA_ILi64EEEEEEaNS5_IJlSD_lEEEaSK_NS4_8TiledMMAINS4_8MMA_AtomIJNS4_4SM904GMMA27MMA_64x256x32_S32S8S8_SS_TNEEEENS4_6LayoutINS5_IJSC_SD_SD_EEENS5_IJSD_NSA_ILi0EEEST_EEEEENS5_IJNS4_10UnderscoreESW_SW_EEEEENS4_23SM90_TMA_LOAD_MULTICASTENS4_14ComposedLayoutINS4_7SwizzleILi2ELi4ELi3EEENS4_18smem_ptr_flag_bitsILi8EEENSR_INS5_IJNSA_ILi8EEESI_EEENS5_IJSI_SD_EEEEEEEvNS4_8identityESZ_S19_vS1A_EENS_8epilogue10collective6detail29Sm90TmaWarpSpecializedAdapterINS1D_15DefaultEpilogueIaSK_SK_NS1C_6thread17LinearCombinationIaLi1EiiLNS1H_9ScaleType4KindE0ELNS_15FloatRoundStyleE2EaEENS1_15EpilogueDefaultEEEEEvvEEEEvNT_6ParamsE,"",@"SHT_CUDA_INFO"
	.sectionflags	@""
	.align	4


	//----- nvinfo : EIATTR_CUDA_API_VERSION
	.align		4
        /*0000*/ 	.byte	0x04, 0x37
        /*0002*/ 	.short	(.L_21 - .L_20)
.L_20:
        /*0004*/ 	.word	0x00000082


	//----- nvinfo : EIATTR_KPARAM_INFO
	.align		4
.L_21:
        /*0008*/ 	.byte	0x04, 0x17
        /*000a*/ 	.short	(.L_23 - .L_22)
.L_22:
        /*000c*/ 	.word	0x00000000
        /*0010*/ 	.short	0x0000
        /*0012*/ 	.short	0x0070
        /*0014*/ 	.byte	0x00, 0xf0, 0x01, 0x10


	//----- nvinfo : EIATTR_SPARSE_MMA_MASK
	.align		4
.L_23:
        /*0018*/ 	.byte	0x03, 0x50
        /*001a*/ 	.short	0x0000


	//----- nvinfo : EIATTR_MAXREG_COUNT
	.align		4
        /*001c*/ 	.byte	0x03, 0x1b
        /*001e*/ 	.short	0x00a8


	//----- nvinfo : EIATTR_NUM_BARRIERS
	.align		4
        /*0020*/ 	.byte	0x02, 0x4c
        /*0022*/ 	.byte	0x01
	.zero		1


	//----- nvinfo : EIATTR_EXTERNS
	.align		4
        /*0024*/ 	.byte	0x04, 0x0f
        /*0026*/ 	.short	(.L_25 - .L_24)


	//   ....[0]....
	.align		4
.L_24:
        /*0028*/ 	.word	index@(__assertfail)


	//----- nvinfo : EIATTR_ANNOTATIONS
	.align		4
.L_25:
        /*002c*/ 	.byte	0x04, 0x55
        /*002e*/ 	.short	(.L_27 - .L_26)


	//   ....[0]....
.L_26:
        /*0030*/ 	.word	0x00000001
        /*0034*/ 	.byte	0x80, 0x0a, 0x00, 0x00, 0x01, 0x00, 0x00, 0x00, 0x90, 0x0a, 0x00, 0x00, 0x01, 0x00, 0x00, 0x00
        /* <DEDUP_REMOVED lines=381> */
        /*1814*/ 	.byte	0xc0, 0x3d, 0x01, 0x00, 0x01, 0x00, 0x00, 0x00, 0xe0, 0x3d, 0x01, 0x00


	//----- nvinfo : EIATTR_MERCURY_ISA_VERSION
	.align		4
.L_27:
        /*1820*/ 	.byte	0x03, 0x5f
        /*1822*/ 	.short	0x0101


	//----- nvinfo : EIATTR_INT_WARP_WIDE_INSTR_OFFSETS
	.align		4
        /*1824*/ 	.byte	0x04, 0x31
        /*1826*/ 	.short	(.L_29 - .L_28)


	//   ....[0]....
.L_28:
        /*1828*/ 	.word	0x000005f0


	//   ....[1]....
        /*182c*/ 	.word	0x00000620


	//   ....[2]....
        /*1830*/ 	.word	0x00000790


	//----- nvinfo : EIATTR_COOP_GROUP_MASK_REGIDS
	.align		4
.L_29:
        /*1834*/ 	.byte	0x04, 0x29
        /*1836*/ 	.short	(.L_31 - .L_30)


	//   ....[0]....
.L_30:
        /*1838*/ 	.word	0xffffffff


	//   ....[1]....
        /*183c*/ 	.word	0xffffffff


	//   ....[2]....
        /*1840*/ 	.word	0xffffffff


	//   ....[3]....
        /*1844*/ 	.word	0xffffffff


	//   ....[4]....
        /*1848*/ 	.word	0xffffffff


	//   ....[5]....
        /*184c*/ 	.word	0xffffffff


	//----- nvinfo : EIATTR_COOP_GROUP_INSTR_OFFSETS
	.align		4
.L_31:
        /*1850*/ 	.byte	0x04, 0x28
        /*1852*/ 	.short	(.L_33 - .L_32)


	//   ....[0]....
.L_32:
        /*1854*/ 	.word	0x00000070


	//   ....[1]....
        /*1858*/ 	.word	0x00000080


	//   ....[2]....
        /*185c*/ 	.word	0x000001a0


	//   ....[3]....
        /*1860*/ 	.word	0x00000430


	//   ....[4]....
        /*1864*/ 	.word	0x000008c0


	//   ....[5]....
        /*1868*/ 	.word	0x00001490


	//----- nvinfo : EIATTR_REG_RECONFIG
	.align		4
.L_33:
        /*186c*/ 	.byte	0x01, 0x54
	.zero		2


	//----- nvinfo : EIATTR_SYSCALL_OFFSETS
	.align		4
        /*1870*/ 	.byte	0x04, 0x46
        /*1872*/ 	.short	(.L_35 - .L_34)


	//   ....[0]....
.L_34:
        /*1874*/ 	.word	0x00001650


	//----- nvinfo : EIATTR_MBARRIER_INSTR_OFFSETS
	.align		4
.L_35:
        /*1878*/ 	.byte	0x04, 0x39
        /*187a*/ 	.short	(.L_37 - .L_36)


	//   ....[0]....
.L_36:
        /*187c*/ 	.word	0x00000320
        /*1880*/ 	.word	0x000000ff
        /*1884*/ 	.word	0x00000000
        /*1888*/ 	.short	0x0100
        /*188a*/ 	.byte	0x08
	.zero		1


	//   ....[1]....
        /*188c*/ 	.word	0x00000330
        /*1890*/ 	.word	0x000000ff
        /*1894*/ 	.word	0x00000038
        /*1898*/ 	.short	0x0100
        /*189a*/ 	.byte	0x08
	.zero		1


	//   ....[2]....
        /*189c*/ 	.word	0x00000340
        /*18a0*/ 	.word	0x000000ff
        /*18a4*/ 	.word	0x00000008
        /*18a8*/ 	.short	0x0100
        /*18aa*/ 	.byte	0x08
	.zero		1


	//   ....[3]....
        /*18ac*/ 	.word	0x00000350
        /*18b0*/ 	.word	0x000000ff
        /*18b4*/ 	.word	0x00000040
        /*18b8*/ 	.short	0x0100
        /*18ba*/ 	.byte	0x08
	.zero		1


	//   ....[4]....
        /*18bc*/ 	.word	0x00000360
        /*18c0*/ 	.word	0x000000ff
        /*18c4*/ 	.word	0x00000010
        /*18c8*/ 	.short	0x0100
        /*18ca*/ 	.byte	0x08
	.zero		1


	//   ....[5]....
        /*18cc*/ 	.word	0x00000370
        /*18d0*/ 	.word	0x000000ff
        /*18d4*/ 	.word	0x00000048
        /*18d8*/ 	.short	0x0100
        /*18da*/ 	.byte	0x08
	.zero		1


	//   ....[6]....
        /*18dc*/ 	.word	0x00000380
        /*18e0*/ 	.word	0x000000ff
        /*18e4*/ 	.word	0x00000018
        /*18e8*/ 	.short	0x0100
        /*18ea*/ 	.byte	0x08
	.zero		1


	//   ....[7]....
        /*18ec*/ 	.word	0x00000390
        /*18f0*/ 	.word	0x000000ff
        /*18f4*/ 	.word	0x00000050
        /*18f8*/ 	.short	0x0100
        /*18fa*/ 	.byte	0x08
	.zero		1


	//   ....[8]....
        /*18fc*/ 	.word	0x000003a0
        /*1900*/ 	.word	0x000000ff
        /*1904*/ 	.word	0x00000020
        /*1908*/ 	.short	0x0100
        /*190a*/ 	.byte	0x08
	.zero		1


	//   ....[9]....
        /*190c*/ 	.word	0x000003b0
        /*1910*/ 	.word	0x000000ff
        /*1914*/ 	.word	0x00000058
        /*1918*/ 	.short	0x0100
        /*191a*/ 	.byte	0x08
	.zero		1


	//   ....[10]....
        /*191c*/ 	.word	0x000003c0
        /*1920*/ 	.word	0x000000ff
        /*1924*/ 	.word	0x00000028
        /*1928*/ 	.short	0x0100
        /*192a*/ 	.byte	0x08
	.zero		1


	//   ....[11]....
        /*192c*/ 	.word	0x000003d0
        /*1930*/ 	.word	0x000000ff
        /*1934*/ 	.word	0x00000060
        /*1938*/ 	.short	0x0100
        /*193a*/ 	.byte	0x08
	.zero		1


	//   ....[12]....
        /*193c*/ 	.word	0x000003e0
        /*1940*/ 	.word	0x000000ff
        /*1944*/ 	.word	0x00000030
        /*1948*/ 	.short	0x0100
        /*194a*/ 	.byte	0x08
	.zero		1


	//   ....[13]....
        /*194c*/ 	.word	0x000003f0
        /*1950*/ 	.word	0x000000ff
        /*1954*/ 	.word	0x00000068
        /*1958*/ 	.short	0x0100
        /*195a*/ 	.byte	0x08
	.zero		1


	//   ....[14]....
        /*195c*/ 	.word	0x000007e0
        /*1960*/ 	.word	0x000000ff
        /*1964*/ 	.word	0x00000080
        /*1968*/ 	.short	0x0100
        /*196a*/ 	.byte	0x06
	.zero		1


	//   ....[15]....
        /*196c*/ 	.word	0x00000820
        /*1970*/ 	.word	0x000000ff
        /*1974*/ 	.word	0x00000088
        /*1978*/ 	.short	0x0100
        /*197a*/ 	.byte	0x06
	.zero		1


	//   ....[16]....
        /*197c*/ 	.word	0x00001730
        /*1980*/ 	.word	0x00000003
        /*1984*/ 	.word	0x00000000
        /*1988*/ 	.short	0x010a
        /*198a*/ 	.byte	0x3f
	.zero		1


	//   ....[17]....
        /*198c*/ 	.word	0x00001770
        /*1990*/ 	.word	0x00000003
        /*1994*/ 	.word	0x00000000
        /*1998*/ 	.short	0x010a
        /*199a*/ 	.byte	0x3f
	.zero		1


	//   ....[18]....
        /*199c*/ 	.word	0x00002cd0
        /*19a0*/ 	.word	0x00000004
        /*19a4*/ 	.word	0x00000000
        /*19a8*/ 	.short	0x010a
        /*19aa*/ 	.byte	0x3f
	.zero		1


	//   ....[19]....
        /*19ac*/ 	.word	0x00002d10
        /*19b0*/ 	.word	0x00000004
        /*19b4*/ 	.word	0x00000000
        /*19b8*/ 	.short	0x010a
        /*19ba*/ 	.byte	0x3f
	.zero		1


	//   ....[20]....
        /*19bc*/ 	.word	0x00004d20
        /*19c0*/ 	.word	0x00000004
        /*19c4*/ 	.word	0x00000000
        /*19c8*/ 	.short	0x0101
        /*19ca*/ 	.byte	0x3f
	.zero		1


	//   ....[21]....
        /*19cc*/ 	.word	0x00004f50
        /*19d0*/ 	.word	0x00000000
        /*19d4*/ 	.word	0x00000000
        /*19d8*/ 	.short	0x0101
        /*19da*/ 	.byte	0x3f
	.zero		1


	//   ....[22]....
        /*19dc*/ 	.word	0x00013930
        /*19e0*/ 	.word	0x0000000a
        /*19e4*/ 	.word	0x00000038
        /*19e8*/ 	.short	0x010a
        /*19ea*/ 	.byte	0x3f
	.zero		1


	//   ....[23]....
        /*19ec*/ 	.word	0x00013cf0
        /*19f0*/ 	.word	0x00000003
        /*19f4*/ 	.word	0x00000088
        /*19f8*/ 	.short	0x0101
        /*19fa*/ 	.byte	0x3f
	.zero		1


	//   ....[24]....
        /*19fc*/ 	.word	0x000144e0
        /*1a00*/ 	.word	0x00000005
        /*1a04*/ 	.word	0x00000000
        /*1a08*/ 	.short	0x010a
        /*1a0a*/ 	.byte	0x3f
	.zero		1


	//   ....[25]....
        /*1a0c*/ 	.word	0x00014570
        /*1a10*/ 	.word	0x00000007
        /*1a14*/ 	.word	0x00000000
        /*1a18*/ 	.short	0x010a
        /*1a1a*/ 	.byte	0x3f
	.zero		1


	//   ....[26]....
        /*1a1c*/ 	.word	0x00014600
        /*1a20*/ 	.word	0x00000007
        /*1a24*/ 	.word	0x00000000
        /*1a28*/ 	.short	0x010a
        /*1a2a*/ 	.byte	0x3f
	.zero		1


	//   ....[27]....
        /*1a2c*/ 	.word	0x00014690
        /*1a30*/ 	.word	0x00000007
        /*1a34*/ 	.word	0x00000000
        /*1a38*/ 	.short	0x010a
        /*1a3a*/ 	.byte	0x3f
	.zero		1


	//   ....[28]....
        /*1a3c*/ 	.word	0x00014720
        /*1a40*/ 	.word	0x00000007
        /*1a44*/ 	.word	0x00000000
        /*1a48*/ 	.short	0x010a
        /*1a4a*/ 	.byte	0x3f
	.zero		1


	//   ....[29]....
        /*1a4c*/ 	.word	0x000147b0
        /*1a50*/ 	.word	0x00000007
        /*1a54*/ 	.word	0x00000000
        /*1a58*/ 	.short	0x010a
        /*1a5a*/ 	.byte	0x3f
	.zero		1


	//   ....[30]....
        /*1a5c*/ 	.word	0x00014840
        /*1a60*/ 	.word	0x00000003
        /*1a64*/ 	.word	0x00000000
        /*1a68*/ 	.short	0x010a
        /*1a6a*/ 	.byte	0x3f
	.zero		1


	//   ....[31]....
        /*1a6c*/ 	.word	0x000148a0
        /*1a70*/ 	.word	0x00000003
        /*1a74*/ 	.word	0x00000000
        /*1a78*/ 	.short	0x010a
        /*1a7a*/ 	.byte	0x3f
	.zero		1


	//   ....[32]....
        /*1a7c*/ 	.word	0x000148f0
        /*1a80*/ 	.word	0x00000004
        /*1a84*/ 	.word	0x00000000
        /*1a88*/ 	.short	0x010a
        /*1a8a*/ 	.byte	0x3f
	.zero		1


	//   ....[33]....
        /*1a8c*/ 	.word	0x000149c0
        /*1a90*/ 	.word	0x0000000a
        /*1a94*/ 	.word	0x00000038
        /*1a98*/ 	.short	0x010a
        /*1a9a*/ 	.byte	0x3f
	.zero		1


	//   ....[34]....
        /*1a9c*/ 	.word	0x00014a90
        /*1aa0*/ 	.word	0x00000005
        /*1aa4*/ 	.word	0x00000000
        /*1aa8*/ 	.short	0x010a
        /*1aaa*/ 	.byte	0x3f
	.zero		1


	//   ....[35]....
        /*1aac*/ 	.word	0x00014ae0
        /*1ab0*/ 	.word	0x00000007
        /*1ab4*/ 	.word	0x00000000
        /*1ab8*/ 	.short	0x010a
        /*1aba*/ 	.byte	0x3f
	.zero		1


	//   ....[36]....
        /*1abc*/ 	.word	0x00014b30
        /*1ac0*/ 	.word	0x00000007
        /*1ac4*/ 	.word	0x00000000
        /*1ac8*/ 	.short	0x010a
        /*1aca*/ 	.byte	0x3f
	.zero		1


	//   ....[37]....
        /*1acc*/ 	.word	0x00014b80
        /*1ad0*/ 	.word	0x00000007
        /*1ad4*/ 	.word	0x00000000
        /*1ad8*/ 	.short	0x010a
        /*1ada*/ 	.byte	0x3f
	.zero		1


	//   ....[38]....
        /*1adc*/ 	.word	0x00014bd0
        /*1ae0*/ 	.word	0x00000007
        /*1ae4*/ 	.word	0x00000000
        /*1ae8*/ 	.short	0x010a
        /*1aea*/ 	.byte	0x3f
	.zero		1


	//   ....[39]....
        /*1aec*/ 	.word	0x00014c20
        /*1af0*/ 	.word	0x00000007
        /*1af4*/ 	.word	0x00000000
        /*1af8*/ 	.short	0x010a
        /*1afa*/ 	.byte	0x3f
	.zero		1


	//----- nvinfo : EIATTR_NUM_MBARRIERS
	.align		4
.L_37:
        /*1afc*/ 	.byte	0x03, 0x38
        /*1afe*/ 	.short	0x0010


	//----- nvinfo : EIATTR_EXIT_INSTR_OFFSETS
	.align		4
        /*1b00*/ 	.byte	0x04, 0x1c
        /*1b02*/ 	.short	(.L_39 - .L_38)


	//   ....[0]....
.L_38:
        /*1b04*/ 	.word	0x00000b20


	//   ....[1]....
        /*1b08*/ 	.word	0x000013b0


	//   ....[2]....
        /*1b0c*/ 	.word	0x00012e40


	//   ....[3]....
        /*1b10*/ 	.word	0x00013460


	//   ....[4]....
        /*1b14*/ 	.word	0x00014890


	//----- nvinfo : EIATTR_MAX_THREADS
	.align		4
.L_39:
        /*1b18*/ 	.byte	0x04, 0x05
        /*1b1a*/ 	.short	(.L_41 - .L_40)
.L_40:
        /*1b1c*/ 	.word	0x00000180
        /*1b20*/ 	.word	0x00000001
        /*1b24*/ 	.word	0x00000001


	//----- nvinfo : EIATTR_CRS_STACK_SIZE
	.align		4
.L_41:
        /*1b28*/ 	.byte	0x04, 0x1e
        /*1b2a*/ 	.short	(.L_43 - .L_42)
.L_42:
        /*1b2c*/ 	.word	0x00000000


	//----- nvinfo : EIATTR_CBANK_PARAM_SIZE
	.align		4
.L_43:
        /*1b30*/ 	.byte	0x03, 0x19
        /*1b32*/ 	.short	0x0470


	//----- nvinfo : EIATTR_PARAM_CBANK
	.align		4
        /*1b34*/ 	.byte	0x04, 0x0a
        /*1b36*/ 	.short	(.L_45 - .L_44)
	.align		4
.L_44:
        /*1b38*/ 	.word	index@(.nv.constant0._ZN7cutlass13device_kernelINS_4gemm6kernel13GemmUniversalIN4cute5tupleIJiiiiEEENS1_10collective13CollectiveMmaINS1_34MainloopSm90TmaGmmaWarpSpecializedILi7ENS5_IJNS4_1CILi4EEENSA_ILi2EEENSA_ILi1EEEEEENS1_35KernelTmaWarpSpecializedCooperativeEEENS5_IJNSA_ILi256EEESH_NSA_ILi64EEEEEEaNS5_IJlSD_lEEEaSK_NS4_8TiledMMAINS4_8MMA_AtomIJNS4_4SM904GMMA27MMA_64x256x32_S32S8S8_SS_TNEEEENS4_6LayoutINS5_IJSC_SD_SD_EEENS5_IJSD_NSA_ILi0EEEST_EEEEENS5_IJNS4_10UnderscoreESW_SW_EEEEENS4_23SM90_TMA_LOAD_MULTICASTENS4_14ComposedLayoutINS4_7SwizzleILi2ELi4ELi3EEENS4_18smem_ptr_flag_bitsILi8EEENSR_INS5_IJNSA_ILi8EEESI_EEENS5_IJSI_SD_EEEEEEEvNS4_8identityESZ_S19_vS1A_EENS_8epilogue10collective6detail29Sm90TmaWarpSpecializedAdapterINS1D_15DefaultEpilogueIaSK_SK_NS1C_6thread17LinearCombinationIaLi1EiiLNS1H_9ScaleType4KindE0ELNS_15FloatRoundStyleE2EaEENS1_15EpilogueDefaultEEEEEvvEEEEvNT_6ParamsE)
        /*1b3c*/ 	.short	0x0210
        /*1b3e*/ 	.short	0x0470


	//----- nvinfo : EIATTR_SW_WAR
	.align		4
.L_45:
        /*1b40*/ 	.byte	0x04, 0x36
        /*1b42*/ 	.short	(.L_47 - .L_46)
.L_46:
        /*1b44*/ 	.word	0x00000008
.L_47:


//--------------------- .nv.callgraph             --------------------------
	.section	.nv.callgraph,"",@"SHT_CUDA_CALLGRAPH"
	.align	4
	.sectionentsize	8
	.align		4
        /*0000*/ 	.word	0x00000000
	.align		4
        /*0004*/ 	.word	0xffffffff
	.align		4
        /*0008*/ 	.word	index@(_ZN7cutlass13device_kernelINS_4gemm6kernel13GemmUniversalIN4cute5tupleIJiiiiEEENS1_10collective13CollectiveMmaINS1_34MainloopSm90TmaGmmaWarpSpecializedILi7ENS5_IJNS4_1CILi4EEENSA_ILi2EEENSA_ILi1EEEEEENS1_35KernelTmaWarpSpecializedCooperativeEEENS5_IJNSA_ILi256EEESH_NSA_ILi64EEEEEEaNS5_IJlSD_lEEEaSK_NS4_8TiledMMAINS4_8MMA_AtomIJNS4_4SM904GMMA27MMA_64x256x32_S32S8S8_SS_TNEEEENS4_6LayoutINS5_IJSC_SD_SD_EEENS5_IJSD_NSA_ILi0EEEST_EEEEENS5_IJNS4_10UnderscoreESW_SW_EEEEENS4_23SM90_TMA_LOAD_MULTICASTENS4_14ComposedLayoutINS4_7SwizzleILi2ELi4ELi3EEENS4_18smem_ptr_flag_bitsILi8EEENSR_INS5_IJNSA_ILi8EEESI_EEENS5_IJSI_SD_EEEEEEEvNS4_8identityESZ_S19_vS1A_EENS_8epilogue10collective6detail29Sm90TmaWarpSpecializedAdapterINS1D_15DefaultEpilogueIaSK_SK_NS1C_6thread17LinearCombinationIaLi1EiiLNS1H_9ScaleType4KindE0ELNS_15FloatRoundStyleE2EaEENS1_15EpilogueDefaultEEEEEvvEEEEvNT_6ParamsE)
	.align		4
        /*000c*/ 	.word	index@(__assertfail)
	.align		4
        /*0010*/ 	.word	0x00000000
	.align		4
        /*0014*/ 	.word	0xfffffffe
	.align		4
        /*0018*/ 	.word	0x00000000
	.align		4
        /*001c*/ 	.word	0xfffffffd
	.align		4
        /*0020*/ 	.word	0x00000000
	.align		4
        /*0024*/ 	.word	0xfffffffc


//--------------------- .nv.constant4             --------------------------
	.section	.nv.constant4,"a",@progbits
	.align	8
	.align		8
.nv.constant4:
        /*0000*/ 	.dword	__assertfail
	.align		8
        /*0008*/ 	.dword	__unnamed_1
	.align		8
        /*0010*/ 	.dword	_ZN40_INTERNAL_188e43ba_4_k_cu_5087b2c6_178314cuda3std3__45__cpo5beginE
	.align		8
        /*0018*/ 	.dword	_ZN40_INTERNAL_188e43ba_4_k_cu_5087b2c6_178314cuda3std3__45__cpo3endE
	.align		8
        /*0020*/ 	.dword	_ZN40_INTERNAL_188e43ba_4_k_cu_5087b2c6_178314cuda3std3__45__cpo6cbeginE
	.align		8
        /*0028*/ 	.dword	_ZN40_INTERNAL_188e43ba_4_k_cu_5087b2c6_178314cuda3std3__45__cpo4cendE
	.align		8
        /*0030*/ 	.dword	_ZN40_INTERNAL_188e43ba_4_k_cu_5087b2c6_178314cuda3std3__442_GLOBAL__N__188e43ba_4_k_cu_5087b2c6_178316ignoreE
	.align		8
        /*0038*/ 	.dword	_ZN40_INTERNAL_188e43ba_4_k_cu_5087b2c6_178314cuda3std3__419piecewise_constructE
	.align		8
        /*0040*/ 	.dword	_ZN40_INTERNAL_188e43ba_4_k_cu_5087b2c6_178314cuda3std3__48in_placeE
	.align		8
        /*0048*/ 	.dword	_ZN40_INTERNAL_188e43ba_4_k_cu_5087b2c6_178314cuda3std6ranges3__45__cpo4swapE
	.align		8
        /*0050*/ 	.dword	_ZN40_INTERNAL_188e43ba_4_k_cu_5087b2c6_178314cuda3std6ranges3__45__cpo9iter_moveE
	.align		8
        /*0058*/ 	.dword	_ZN40_INTERNAL_188e43ba_4_k_cu_5087b2c6_178314cute7productE
	.align		8
        /*0060*/ 	.dword	_ZN40_INTERNAL_188e43ba_4_k_cu_5087b2c6_178314cute1_E
	.align		8
        /*0068*/ 	.dword	$str$22
	.align		8
        /*0070*/ 	.dword	$str$23


//--------------------- .text._ZN7cutlass13device_kernelINS_4gemm6kernel13GemmUniversalIN4cute5tupleIJiiiiEEENS1_10collective13CollectiveMmaINS1_34MainloopSm90TmaGmmaWarpSpecializedILi7ENS5_IJNS4_1CILi4EEENSA_ILi2EEENSA_ILi1EEEEEENS1_35KernelTmaWarpSpecializedCooperativeEEENS5_IJNSA_ILi256EEESH_NSA_ILi64EEEEEEaNS5_IJlSD_lEEEaSK_NS4_8TiledMMAINS4_8MMA_AtomIJNS4_4SM904GMMA27MMA_64x256x32_S32S8S8_SS_TNEEEENS4_6LayoutINS5_IJSC_SD_SD_EEENS5_IJSD_NSA_ILi0EEEST_EEEEENS5_IJNS4_10UnderscoreESW_SW_EEEEENS4_23SM90_TMA_LOAD_MULTICASTENS4_14ComposedLayoutINS4_7SwizzleILi2ELi4ELi3EEENS4_18smem_ptr_flag_bitsILi8EEENSR_INS5_IJNSA_ILi8EEESI_EEENS5_IJSI_SD_EEEEEEEvNS4_8identityESZ_S19_vS1A_EENS_8epilogue10collective6detail29Sm90TmaWarpSpecializedAdapterINS1D_15DefaultEpilogueIaSK_SK_NS1C_6thread17LinearCombinationIaLi1EiiLNS1H_9ScaleType4KindE0ELNS_15FloatRoundStyleE2EaEENS1_15EpilogueDefaultEEEEEvvEEEEvNT_6ParamsE --------------------------
	.section	.text._ZN7cutlass13device_kernelINS_4gemm6kernel13GemmUniversalIN4cute5tupleIJiiiiEEENS1_10collective13CollectiveMmaINS1_34MainloopSm90TmaGmmaWarpSpecializedILi7ENS5_IJNS4_1CILi4EEENSA_ILi2EEENSA_ILi1EEEEEENS1_35KernelTmaWarpSpecializedCooperativeEEENS5_IJNSA_ILi256EEESH_NSA_ILi64EEEEEEaNS5_IJlSD_lEEEaSK_NS4_8TiledMMAINS4_8MMA_AtomIJNS4_4SM904GMMA27MMA_64x256x32_S32S8S8_SS_TNEEEENS4_6LayoutINS5_IJSC_SD_SD_EEENS5_IJSD_NSA_ILi0EEEST_EEEEENS5_IJNS4_10UnderscoreESW_SW_EEEEENS4_23SM90_TMA_LOAD_MULTICASTENS4_14ComposedLayoutINS4_7SwizzleILi2ELi4ELi3EEENS4_18smem_ptr_flag_bitsILi8EEENSR_INS5_IJNSA_ILi8EEESI_EEENS5_IJSI_SD_EEEEEEEvNS4_8identityESZ_S19_vS1A_EENS_8epilogue10collective6detail29Sm90TmaWarpSpecializedAdapterINS1D_15DefaultEpilogueIaSK_SK_NS1C_6thread17LinearCombinationIaLi1EiiLNS1H_9ScaleType4KindE0ELNS_15FloatRoundStyleE2EaEENS1_15EpilogueDefaultEEEEEvvEEEEvNT_6ParamsE,"ax",@progbits
	.align	128
.text._ZN7cutlass13device_kernelINS_4gemm6kernel13GemmUniversalIN4cute5tupleIJiiiiEEENS1_10collective13CollectiveMmaINS1_34MainloopSm90TmaGmmaWarpSpecializedILi7ENS5_IJNS4_1CILi4EEENSA_ILi2EEENSA_ILi1EEEEEENS1_35KernelTmaWarpSpecializedCooperativeEEENS5_IJNSA_ILi256EEESH_NSA_ILi64EEEEEEaNS5_IJlSD_lEEEaSK_NS4_8TiledMMAINS4_8MMA_AtomIJNS4_4SM904GMMA27MMA_64x256x32_S32S8S8_SS_TNEEEENS4_6LayoutINS5_IJSC_SD_SD_EEENS5_IJSD_NSA_ILi0EEEST_EEEEENS5_IJNS4_10UnderscoreESW_SW_EEEEENS4_23SM90_TMA_LOAD_MULTICASTENS4_14ComposedLayoutINS4_7SwizzleILi2ELi4ELi3EEENS4_18smem_ptr_flag_bitsILi8EEENSR_INS5_IJNSA_ILi8EEESI_EEENS5_IJSI_SD_EEEEEEEvNS4_8identityESZ_S19_vS1A_EENS_8epilogue10collective6detail29Sm90TmaWarpSpecializedAdapterINS1D_15DefaultEpilogueIaSK_SK_NS1C_6thread17LinearCombinationIaLi1EiiLNS1H_9ScaleType4KindE0ELNS_15FloatRoundStyleE2EaEENS1_15EpilogueDefaultEEEEEvvEEEEvNT_6ParamsE:
        .type           _ZN7cutlass13device_kernelINS_4gemm6kernel13GemmUniversalIN4cute5tupleIJiiiiEEENS1_10collective13CollectiveMmaINS1_34MainloopSm90TmaGmmaWarpSpecializedILi7ENS5_IJNS4_1CILi4EEENSA_ILi2EEENSA_ILi1EEEEEENS1_35KernelTmaWarpSpecializedCooperativeEEENS5_IJNSA_ILi256EEESH_NSA_ILi64EEEEEEaNS5_IJlSD_lEEEaSK_NS4_8TiledMMAINS4_8MMA_AtomIJNS4_4SM904GMMA27MMA_64x256x32_S32S8S8_SS_TNEEEENS4_6LayoutINS5_IJSC_SD_SD_EEENS5_IJSD_NSA_ILi0EEEST_EEEEENS5_IJNS4_10UnderscoreESW_SW_EEEEENS4_23SM90_TMA_LOAD_MULTICASTENS4_14ComposedLayoutINS4_7SwizzleILi2ELi4ELi3EEENS4_18smem_ptr_flag_bitsILi8EEENSR_INS5_IJNSA_ILi8EEESI_EEENS5_IJSI_SD_EEEEEEEvNS4_8identityESZ_S19_vS1A_EENS_8epilogue10collective6detail29Sm90TmaWarpSpecializedAdapterINS1D_15DefaultEpilogueIaSK_SK_NS1C_6thread17LinearCombinationIaLi1EiiLNS1H_9ScaleType4KindE0ELNS_15FloatRoundStyleE2EaEENS1_15EpilogueDefaultEEEEEvvEEEEvNT_6ParamsE,@function
        .size           _ZN7cutlass13device_kernelINS_4gemm6kernel13GemmUniversalIN4cute5tupleIJiiiiEEENS1_10collective13CollectiveMmaINS1_34MainloopSm90TmaGmmaWarpSpecializedILi7ENS5_IJNS4_1CILi4EEENSA_ILi2EEENSA_ILi1EEEEEENS1_35KernelTmaWarpSpecializedCooperativeEEENS5_IJNSA_ILi256EEESH_NSA_ILi64EEEEEEaNS5_IJlSD_lEEEaSK_NS4_8TiledMMAINS4_8MMA_AtomIJNS4_4SM904GMMA27MMA_64x256x32_S32S8S8_SS_TNEEEENS4_6LayoutINS5_IJSC_SD_SD_EEENS5_IJSD_NSA_ILi0EEEST_EEEEENS5_IJNS4_10UnderscoreESW_SW_EEEEENS4_23SM90_TMA_LOAD_MULTICASTENS4_14ComposedLayoutINS4_7SwizzleILi2ELi4ELi3EEENS4_18smem_ptr_flag_bitsILi8EEENSR_INS5_IJNSA_ILi8EEESI_EEENS5_IJSI_SD_EEEEEEEvNS4_8identityESZ_S19_vS1A_EENS_8epilogue10collective6detail29Sm90TmaWarpSpecializedAdapterINS1D_15DefaultEpilogueIaSK_SK_NS1C_6thread17LinearCombinationIaLi1EiiLNS1H_9ScaleType4KindE0ELNS_15FloatRoundStyleE2EaEENS1_15EpilogueDefaultEEEEEvvEEEEvNT_6ParamsE,(.L_x_593 - _ZN7cutlass13device_kernelINS_4gemm6kernel13GemmUniversalIN4cute5tupleIJiiiiEEENS1_10collective13CollectiveMmaINS1_34MainloopSm90TmaGmmaWarpSpecializedILi7ENS5_IJNS4_1CILi4EEENSA_ILi2EEENSA_ILi1EEEEEENS1_35KernelTmaWarpSpecializedCooperativeEEENS5_IJNSA_ILi256EEESH_NSA_ILi64EEEEEEaNS5_IJlSD_lEEEaSK_NS4_8TiledMMAINS4_8MMA_AtomIJNS4_4SM904GMMA27MMA_64x256x32_S32S8S8_SS_TNEEEENS4_6LayoutINS5_IJSC_SD_SD_EEENS5_IJSD_NSA_ILi0EEEST_EEEEENS5_IJNS4_10UnderscoreESW_SW_EEEEENS4_23SM90_TMA_LOAD_MULTICASTENS4_14ComposedLayoutINS4_7SwizzleILi2ELi4ELi3EEENS4_18smem_ptr_flag_bitsILi8EEENSR_INS5_IJNSA_ILi8EEESI_EEENS5_IJSI_SD_EEEEEEEvNS4_8identityESZ_S19_vS1A_EENS_8epilogue10collective6detail29Sm90TmaWarpSpecializedAdapterINS1D_15DefaultEpilogueIaSK_SK_NS1C_6thread17LinearCombinationIaLi1EiiLNS1H_9ScaleType4KindE0ELNS_15FloatRoundStyleE2EaEENS1_15EpilogueDefaultEEEEEvvEEEEvNT_6ParamsE)
        .other          _ZN7cutlass13device_kernelINS_4gemm6kernel13GemmUniversalIN4cute5tupleIJiiiiEEENS1_10collective13CollectiveMmaINS1_34MainloopSm90TmaGmmaWarpSpecializedILi7ENS5_IJNS4_1CILi4EEENSA_ILi2EEENSA_ILi1EEEEEENS1_35KernelTmaWarpSpecializedCooperativeEEENS5_IJNSA_ILi256EEESH_NSA_ILi64EEEEEEaNS5_IJlSD_lEEEaSK_NS4_8TiledMMAINS4_8MMA_AtomIJNS4_4SM904GMMA27MMA_64x256x32_S32S8S8_SS_TNEEEENS4_6LayoutINS5_IJSC_SD_SD_EEENS5_IJSD_NSA_ILi0EEEST_EEEEENS5_IJNS4_10UnderscoreESW_SW_EEEEENS4_23SM90_TMA_LOAD_MULTICASTENS4_14ComposedLayoutINS4_7SwizzleILi2ELi4ELi3EEENS4_18smem_ptr_flag_bitsILi8EEENSR_INS5_IJNSA_ILi8EEESI_EEENS5_IJSI_SD_EEEEEEEvNS4_8identityESZ_S19_vS1A_EENS_8epilogue10collective6detail29Sm90TmaWarpSpecializedAdapterINS1D_15DefaultEpilogueIaSK_SK_NS1C_6thread17LinearCombinationIaLi1EiiLNS1H_9ScaleType4KindE0ELNS_15FloatRoundStyleE2EaEENS1_15EpilogueDefaultEEEEEvvEEEEvNT_6ParamsE,@"STO_CUDA_ENTRY STV_DEFAULT"
_ZN7cutlass13device_kernelINS_4gemm6kernel13GemmUniversalIN4cute5tupleIJiiiiEEENS1_10collective13CollectiveMmaINS1_34MainloopSm90TmaGmmaWarpSpecializedILi7ENS5_IJNS4_1CILi4EEENSA_ILi2EEENSA_ILi1EEEEEENS1_35KernelTmaWarpSpecializedCooperativeEEENS5_IJNSA_ILi256EEESH_NSA_ILi64EEEEEEaNS5_IJlSD_lEEEaSK_NS4_8TiledMMAINS4_8MMA_AtomIJNS4_4SM904GMMA27MMA_64x256x32_S32S8S8_SS_TNEEEENS4_6LayoutINS5_IJSC_SD_SD_EEENS5_IJSD_NSA_ILi0EEEST_EEEEENS5_IJNS4_10UnderscoreESW_SW_EEEEENS4_23SM90_TMA_LOAD_MULTICASTENS4_14ComposedLayoutINS4_7SwizzleILi2ELi4ELi3EEENS4_18smem_ptr_flag_bitsILi8EEENSR_INS5_IJNSA_ILi8EEESI_EEENS5_IJSI_SD_EEEEEEEvNS4_8identityESZ_S19_vS1A_EENS_8epilogue10collective6detail29Sm90TmaWarpSpecializedAdapterINS1D_15DefaultEpilogueIaSK_SK_NS1C_6thread17LinearCombinationIaLi1EiiLNS1H_9ScaleType4KindE0ELNS_15FloatRoundStyleE2EaEENS1_15EpilogueDefaultEEEEEvvEEEEvNT_6ParamsE:
[----:B------:R-:W0:Y:S02]  /*0000*/  LDC R1, c[0x0][0x28] ;  /* 0x00000a00ff017b82 */ /* 0x000e240000000800 */
[----:B0-----:R-:W-:Y:S01]  /*0010*/  VIADD R1, R1, 0xfffffb40 ;  /* 0xfffffb4001017836 */ /* 0x001fe20000000000 */
[----:B------:R-:W0:Y:S01]  /*0020*/  S2R R4, SR_TID.X ;  /* 0x0000000000047919 */ /* 0x000e220000002100 */
[----:B------:R-:W-:Y:S01]  /*0030*/  ELECT P0, URZ, PT ;  /* 0x00000000003f782f */ /* 0x000fe20003800000 */
[----:B------:R-:W-:Y:S01]  /*0040*/  BSSY B0, `(.L_x_0) ;  /* 0x0000015000007945 */ /* 0x000fe20003800000 */
[--C-:B0-----:R-:W-:Y:S02]  /*0050*/  SHF.R.U32.HI R0, RZ, 0x5, R4.reuse ;  /* 0x00000005ff007819 */ /* 0x101fe40000011604 */
[----:B------:R-:W-:-:S03]  /*0060*/  SHF.R.U32.HI R2, RZ, 0x7, R4 ;  /* 0x00000007ff027819 */ /* 0x000fc60000011604 */
[----:B------:R-:W0:Y:S04]  /*0070*/  SHFL.IDX PT, R3, R0, RZ, 0x1f ;  /* 0x00001fff00037589 */ /* 0x000e2800000e0000 */
[----:B------:R-:W1:Y:S01]  /*0080*/  SHFL.IDX PT, R2, R2, RZ, 0x1f ;  /* 0x00001fff02027589 */ /* 0x000e6200000e0000 */
[----:B0-----:R-:W-:Y:S02]  /*0090*/  R2UR UR9, R3 ;  /* 0x00000000030972ca */ /* 0x001fe400000e0000 */
[----:B-1----:R-:W-:-:S11]  /*00a0*/  R2UR UR5, R2 ;  /* 0x00000000020572ca */ /* 0x002fd600000e0000 */
[----:B------:R-:W-:Y:S02]  /*00b0*/  USHF.R.S32.HI UR4, URZ, 0x1f, UR9 ;  /* 0x0000001f3f047899 */ /* 0x000fe40008011409 */
[----:B------:R-:W-:Y:S02]  /*00c0*/  ISETP.NE.OR P0, PT, RZ, UR9, !P0 ;  /* 0x00000009ff007c0c */ /* 0x000fe4000c705670 */
[----:B------:R-:W-:-:S04]  /*00d0*/  ULEA.HI UR4, UR4, UR9, URZ, 0x2 ;  /* 0x0000000904047291 */ /* 0x000fc8000f8f103f */
[----:B------:R-:W-:-:S04]  /*00e0*/  ULOP3.LUT UR4, UR4, 0xfffffffc, URZ, 0xc0, !UPT ;  /* 0xfffffffc04047892 */ /* 0x000fc8000f8ec03f */
[----:B------:R-:W-:-:S03]  /*00f0*/  UIADD3 UR9, UR9, -UR4, URZ ;  /* 0x8000000409097290 */ /* 0x000fc6000fffe03f */
[----:B------:R-:W-:Y:S09]  /*0100*/  @P0 BRA `(.L_x_1) ;  /* 0x0000000000200947 */ /* 0x000ff20003800000 */
[----:B------:R-:W-:Y:S02]  /*0110*/  ULDC.64 UR6, c[0x0][0x198] ;  /* 0x0000660000067ab9 */ /* 0x000fe40000000a00 */
[----:B------:R-:W-:Y:S02]  /*0120*/  UIADD3 UR10, UP0, UR6, 0xf0, URZ ;  /* 0x000000f0060a7890 */ /* 0x000fe4000ff1e03f */
[----:B------:R-:W-:Y:S02]  /*0130*/  UIADD3 UR6, UP1, UR6, 0x1f0, URZ ;  /* 0x000001f006067890 */ /* 0x000fe4000ff3e03f */
[----:B------:R-:W-:Y:S02]  /*0140*/  UIADD3.X UR11, URZ, UR7, URZ, UP0, !UPT ;  /* 0x000000073f0b7290 */ /* 0x000fe400087fe43f */
[----:B------:R-:W-:-:S07]  /*0150*/  UIADD3.X UR7, URZ, UR7, URZ, UP1, !UPT ;  /* 0x000000073f077290 */ /* 0x000fce0008ffe43f */
[----:B------:R0:W-:Y:S02]  /*0160*/  UTMACCTL.PF [UR10] ;  /* 0x000000000a0079b9 */ /* 0x0001e40008040000 */
[----:B------:R0:W-:Y:S02]  /*0170*/  UTMACCTL.PF [UR6] ;  /* 0x00000000060079b9 */ /* 0x0001e40008040000 */
[----:B0-----:R-:W-:Y:S01]  /*0180*/  NOP ;  /* 0x0000000000007918 */ /* 0x001fe20000000000 */
.L_x_1:
[----:B------:R-:W-:Y:S05]  /*0190*/  BSYNC B0 ;  /* 0x0000000000007941 */ /* 0x000fea0003800000 */
.L_x_0:
[----:B------:R-:W0:Y:S01]  /*01a0*/  SHFL.IDX PT, R2, R0, RZ, 0x1f ;  /* 0x00001fff00027589 */ /* 0x000e2200000e0000 */
[----:B------:R-:W-:Y:S01]  /*01b0*/  UISETP.NE.AND UP0, UPT, UR9, 0x3, UPT ;  /* 0x000000030900788c */ /* 0x000fe2000bf05270 */
[----:B------:R-:W-:Y:S01]  /*01c0*/  ISETP.NE.AND P1, PT, RZ, UR5, PT ;  /* 0x00000005ff007c0c */ /* 0x000fe2000bf25270 */
[----:B------:R-:W-:Y:S02]  /*01d0*/  UIADD3 UR16, UR5, -0x1, URZ ;  /* 0xffffffff05107890 */ /* 0x000fe4000fffe03f */
[----:B------:R-:W-:Y:S02]  /*01e0*/  UISETP.EQ.OR UP0, UPT, UR9, URZ, !UP0 ;  /* 0x0000003f0900728c */ /* 0x000fe4000c702670 */
[----:B------:R-:W-:Y:S02]  /*01f0*/  UISETP.GE.U32.AND UP1, UPT, UR16, 0x2, UPT ;  /* 0x000000021000788c */ /* 0x000fe4000bf26070 */
[----:B------:R-:W-:-:S04]  /*0200*/  UISETP.EQ.AND UP0, UPT, UR5, URZ, UP0 ;  /* 0x0000003f0500728c */ /* 0x000fc80008702270 */
[----:B------:R-:W-:-:S04]  /*0210*/  USEL UR40, URZ, 0x1, !UP0 ;  /* 0x000000013f287887 */ /* 0x000fc8000c000000 */
[----:B------:R-:W-:Y:S01]  /*0220*/  USEL UR40, UR40, 0x2, UP1 ;  /* 0x0000000228287887 */ /* 0x000fe20008800000 */
[----:B0-----:R-:W-:-:S13]  /*0230*/  ISETP.NE.AND P0, PT, R2, RZ, PT ;  /* 0x000000ff0200720c */ /* 0x001fda0003f05270 */
[----:B------:R-:W-:Y:S05]  /*0240*/  @P0 BRA `(.L_x_2) ;  /* 0x0000000000700947 */ /* 0x000fea0003800000 */
[----:B------:R-:W0:Y:S01]  /*0250*/  S2UR UR8, SR_CgaCtaId ;  /* 0x00000000000879c3 */ /* 0x000e220000008800 */
[----:B------:R-:W-:Y:S01]  /*0260*/  UMOV UR4, 0x400 ;  /* 0x0000040000047882 */ /* 0x000fe20000000000 */
[----:B------:R-:W-:Y:S01]  /*0270*/  UMOV UR5, 0x1 ;  /* 0x0000000100057882 */ /* 0x000fe20000000000 */
[----:B------:R-:W-:Y:S01]  /*0280*/  UMOV UR6, 0xa ;  /* 0x0000000a00067882 */ /* 0x000fe20000000000 */
[----:B------:R-:W-:Y:S01]  /*0290*/  ELECT P0, URZ, PT ;  /* 0x00000000003f782f */ /* 0x000fe20003800000 */
[----:B------:R-:W-:-:S04]  /*02a0*/  UIADD3 UR6, -UR6, 0x100000, URZ ;  /* 0x0010000006067890 */ /* 0x000fc8000fffe13f */
[----:B------:R-:W-:Y:S02]  /*02b0*/  USHF.L.U32 UR7, UR6, 0xb, URZ ;  /* 0x0000000b06077899 */ /* 0x000fe4000800063f */
[----:B------:R-:W-:Y:S02]  /*02c0*/  USHF.L.U32 UR6, UR6, 0x1, URZ ;  /* 0x0000000106067899 */ /* 0x000fe4000800063f */
[----:B0-----:R-:W-:Y:S02]  /*02d0*/  ULEA UR8, UR8, UR4, 0x18 ;  /* 0x0000000408087291 */ /* 0x001fe4000f8ec03f */
[----:B------:R-:W-:-:S04]  /*02e0*/  UIADD3 UR4, -UR5, 0x100000, URZ ;  /* 0x0010000005047890 */ /* 0x000fc8000fffe13f */
[----:B------:R-:W-:Y:S02]  /*02f0*/  USHF.L.U32 UR5, UR4, 0xb, URZ ;  /* 0x0000000b04057899 */ /* 0x000fe4000800063f */
[----:B------:R-:W-:Y:S01]  /*0300*/  USHF.L.U32 UR4, UR4, 0x1, URZ ;  /* 0x0000000104047899 */ /* 0x000fe2000800063f */
[----:B------:R-:W0:Y:S11]  /*0310*/  FENCE.VIEW.ASYNC.S ;  /* 0x00000000000073c6 */ /* 0x000e360000000000 */
[----:B0-----:R0:W1:Y:S01]  /*0320*/  SYNCS.EXCH.64 URZ, [UR8], UR4 ;  /* 0x00000004083f75b2 */ /* 0x0010620008000100 */
[----:B------:R0:W2:Y:S01]  /*0330*/  SYNCS.EXCH.64 URZ, [UR8+0x38], UR6 ;  /* 0x00003806083f75b2 */ /* 0x0000a20008000100 */
[----:B------:R0:W3:Y:S01]  /*0340*/  SYNCS.EXCH.64 URZ, [UR8+0x8], UR4 ;  /* 0x00000804083f75b2 */ /* 0x0000e20008000100 */
[----:B------:R0:W4:Y:S01]  /*0350*/  SYNCS.EXCH.64 URZ, [UR8+0x40], UR6 ;  /* 0x00004006083f75b2 */ /* 0x0001220008000100 */
[----:B------:R0:W0:Y:S01]  /*0360*/  SYNCS.EXCH.64 URZ, [UR8+0x10], UR4 ;  /* 0x00001004083f75b2 */ /* 0x0000220008000100 */
        /* <DEDUP_REMOVED lines=9> */
[----:B------:R-:W-:Y:S01]  /*0400*/  NOP ;  /* 0x0000000000007918 */ /* 0x000fe20000000000 */
.L_x_2:
[----:B------:R-:W5:Y:S01]  /*0410*/  S2UR UR13, SR_CTAID.X ;  /* 0x00000000000d79c3 */ /* 0x000f620000002500 */
[----:B------:R-:W-:Y:S01]  /*0420*/  SHF.R.S32.HI R3, RZ, 0x1f, R4 ;  /* 0x0000001fff037819 */ /* 0x000fe20000011404 */
[----:B------:R-:W1:Y:S01]  /*0430*/  SHFL.IDX PT, R0, R0, RZ, 0x1f ;  /* 0x00001fff00007589 */ /* 0x000e6200000e0000 */
[----:B0-----:R-:W-:Y:S01]  /*0440*/  ULDC UR4, c[0x0][0x150] ;  /* 0x0000540000047ab9 */ /* 0x001fe20000000800 */
[----:B------:R-:W-:Y:S02]  /*0450*/  ELECT P0, URZ, PT ;  /* 0x00000000003f782f */ /* 0x000fe40003800000 */
[----:B------:R-:W-:Y:S01]  /*0460*/  LEA.HI R3, R3, R4, RZ, 0x7 ;  /* 0x0000000403037211 */ /* 0x000fe200078f38ff */
[----:B------:R-:W-:Y:S01]  /*0470*/  ULDC UR5, c[0x0][0x154] ;  /* 0x0000550000057ab9 */ /* 0x000fe20000000800 */
[----:B------:R-:W-:Y:S01]  /*0480*/  SHF.R.S32.HI R7, RZ, 0x1f, R2 ;  /* 0x0000001fff077819 */ /* 0x000fe20000011402 */
[----:B------:R-:W0:Y:S01]  /*0490*/  S2UR UR10, SR_CTAID.Y ;  /* 0x00000000000a79c3 */ /* 0x000e220000002600 */
[----:B------:R-:W-:Y:S01]  /*04a0*/  LOP3.LUT R3, R3, 0xffffff80, RZ, 0xc0, !PT ;  /* 0xffffff8003037812 */ /* 0x000fe200078ec0ff */
[----:B------:R-:W-:Y:S01]  /*04b0*/  ULDC UR8, c[0x0][0x144] ;  /* 0x0000510000087ab9 */ /* 0x000fe20000000800 */
[----:B------:R-:W-:Y:S01]  /*04c0*/  LEA.HI R7, R7, R2, RZ, 0x2 ;  /* 0x0000000207077211 */ /* 0x000fe200078f10ff */
[----:B------:R-:W-:Y:S01]  /*04d0*/  NOP ;  /* 0x0000000000007918 */ /* 0x000fe20000000000 */
[----:B------:R-:W-:Y:S01]  /*04e0*/  NOP ;  /* 0x0000000000007918 */ /* 0x000fe20000000000 */
[----:B------:R-:W-:Y:S01]  /*04f0*/  IMAD.IADD R3, R4, 0x1, -R3 ;  /* 0x0000000104037824 */ /* 0x000fe200078e0a03 */
[----:B------:R-:W-:Y:S01]  /*0500*/  LOP3.LUT R7, R7, 0x3ffffffc, RZ, 0xc0, !PT ;  /* 0x3ffffffc07077812 */ /* 0x000fe200078ec0ff */
[----:B------:R-:W-:Y:S01]  /*0510*/  ULDC UR11, c[0x0][0x148] ;  /* 0x00005200000b7ab9 */ /* 0x000fe20000000800 */
[----:B------:R-:W-:-:S02]  /*0520*/  IMAD.MOV.U32 R19, RZ, RZ, 0x1 ;  /* 0x00000001ff137424 */ /* 0x000fc400078e00ff */
[----:B------:R-:W-:Y:S01]  /*0530*/  SHF.R.S32.HI R4, RZ, 0x1f, R3 ;  /* 0x0000001fff047819 */ /* 0x000fe20000011403 */
[----:B------:R-:W-:Y:S02]  /*0540*/  IMAD.IADD R7, R2, 0x1, -R7 ;  /* 0x0000000102077824 */ /* 0x000fe400078e0a07 */
[----:B------:R-:W2:Y:S01]  /*0550*/  LDC R2, c[0x0][0x140] ;  /* 0x00005000ff027b82 */ /* 0x000ea20000000800 */
[----:B------:R-:W-:Y:S02]  /*0560*/  LEA.HI R4, R4, R3, RZ, 0x3 ;  /* 0x0000000304047211 */ /* 0x000fe400078f18ff */
[----:B-----5:R-:W-:Y:S02]  /*0570*/  I2FP.F32.U32 R5, UR13 ;  /* 0x0000000d00057c45 */ /* 0x020fe40008201000 */
[----:B-1----:R-:W-:-:S03]  /*0580*/  ISETP.NE.OR P0, PT, R0, RZ, !P0 ;  /* 0x000000ff0000720c */ /* 0x002fc60004705670 */
[----:B------:R-:W-:Y:S01]  /*0590*/  FMUL R6, R5, UR4 ;  /* 0x0000000405067c20 */ /* 0x000fe20008400000 */
[--C-:B------:R-:W-:Y:S02]  /*05a0*/  SHF.R.S32.HI R5, RZ, 0x3, R4.reuse ;  /* 0x00000003ff057819 */ /* 0x100fe40000011404 */
[----:B------:R-:W-:Y:S02]  /*05b0*/  SHF.R.S32.HI R4, RZ, 0x1f, R4 ;  /* 0x0000001fff047819 */ /* 0x000fe40000011404 */
[----:B0-----:R-:W-:Y:S01]  /*05c0*/  I2FP.F32.U32 R0, UR10 ;  /* 0x0000000a00007c45 */ /* 0x001fe20008201000 */
[----:B------:R-:W0:Y:S01]  /*05d0*/  F2I.U32.TRUNC.NTZ R6, R6 ;  /* 0x0000000600067305 */ /* 0x000e22000020f000 */
[----:B------:R-:W-:-:S03]  /*05e0*/  LEA.HI R4, R4, R5, RZ, 0x2 ;  /* 0x0000000504047211 */ /* 0x000fc600078f10ff */
[----:B------:R-:W-:Y:S01]  /*05f0*/  VOTEU.ALL UP0, P0 ;  /* 0x00000000003f7886 */ /* 0x000fe20000000000 */
[----:B------:R-:W-:Y:S01]  /*0600*/  LOP3.LUT R4, R4, 0xfffffffc, RZ, 0xc0, !PT ;  /* 0xfffffffc04047812 */ /* 0x000fe200078ec0ff */
[----:B------:R-:W-:Y:S01]  /*0610*/  FMUL R0, R0, UR5 ;  /* 0x0000000500007c20 */ /* 0x000fe20008400000 */
[----:B------:R-:W-:Y:S02]  /*0620*/  VOTEU.ALL UP1, P0 ;  /* 0x00000000003f7886 */ /* 0x000fe40000020000 */
[----:B------:R-:W1:Y:S01]  /*0630*/  @!UP0 S2UR UR7, SR_CgaCtaId ;  /* 0x00000000000789c3 */ /* 0x000e620000008800 */
[----:B------:R-:W-:Y:S01]  /*0640*/  IMAD.IADD R4, R5, 0x1, -R4 ;  /* 0x0000000105047824 */ /* 0x000fe200078e0a04 */
[----:B------:R-:W-:Y:S01]  /*0650*/  @!UP0 UMOV UR6, 0x400 ;  /* 0x0000040000068882 */ /* 0x000fe20000000000 */
[----:B------:R-:W5:Y:S01]  /*0660*/  F2I.U32.TRUNC.NTZ R0, R0 ;  /* 0x0000000000007305 */ /* 0x000f62000020f000 */
[----:B--2---:R-:W-:Y:S02]  /*0670*/  ISETP.EQ.U32.AND P2, PT, R2, 0x1, PT ;  /* 0x000000010200780c */ /* 0x004fe40003f42070 */
[----:B0-----:R-:W-:-:S02]  /*0680*/  R2UR UR4, R6 ;  /* 0x00000000060472ca */ /* 0x001fc400000e0000 */
[----:B------:R-:W-:-:S04]  /*0690*/  LEA R4, R7, R4, 0x2 ;  /* 0x0000000407047211 */ /* 0x000fc800078e10ff */
[----:B------:R-:W-:Y:S01]  /*06a0*/  SHF.R.S32.HI R5, RZ, 0x1f, R4 ;  /* 0x0000001fff057819 */ /* 0x000fe20000011404 */
[----:B------:R-:W-:-:S03]  /*06b0*/  IMAD.SHL.U32 R155, R4, 0x4, RZ ;  /* 0x00000004049b7824 */ /* 0x000fc600078e00ff */
[----:B------:R-:W-:Y:S02]  /*06c0*/  LEA.HI R5, R5, R4, RZ, 0x2 ;  /* 0x0000000405057211 */ /* 0x000fe400078f10ff */
[----:B-----5:R-:W-:Y:S01]  /*06d0*/  R2UR UR12, R0 ;  /* 0x00000000000c72ca */ /* 0x020fe200000e0000 */
[----:B------:R-:W-:Y:S01]  /*06e0*/  UIADD3 UR4, -UR4, URZ, URZ ;  /* 0x0000003f04047290 */ /* 0x000fe2000fffe13f */
[----:B------:R-:W-:Y:S02]  /*06f0*/  LOP3.LUT R5, R5, 0xfffffffc, RZ, 0xc0, !PT ;  /* 0xfffffffc05057812 */ /* 0x000fe400078ec0ff */
[C---:B------:R-:W-:Y:S01]  /*0700*/  LOP3.LUT R155, R4.reuse, 0xc, R155, 0x78, !PT ;  /* 0x0000000c049b7812 */ /* 0x040fe200078e789b */
[----:B------:R-:W-:Y:S02]  /*0710*/  UIMAD UR8, UR8, UR4, UR13 ;  /* 0x00000004080872a4 */ /* 0x000fe4000f8e020d */
[----:B------:R-:W-:Y:S01]  /*0720*/  IMAD.IADD R5, R4, 0x1, -R5 ;  /* 0x0000000104057824 */ /* 0x000fe200078e0a05 */
[----:B------:R-:W-:Y:S01]  /*0730*/  UMOV UR4, 0x20 ;  /* 0x0000002000047882 */ /* 0x000fe20000000000 */
[----:B-1----:R-:W-:-:S02]  /*0740*/  @!UP0 ULEA UR6, UR7, UR6, 0x18 ;  /* 0x0000000607068291 */ /* 0x002fc4000f8ec03f */
[----:B------:R-:W-:-:S04]  /*0750*/  @!UP0 UIADD3 UR4, -UR4, 0x100000, URZ ;  /* 0x0010000004048890 */ /* 0x000fc8000fffe13f */
[----:B------:R-:W-:Y:S02]  /*0760*/  @!UP0 USHF.L.U32 UR5, UR4, 0xb, URZ ;  /* 0x0000000b04058899 */ /* 0x000fe4000800063f */
[----:B------:R-:W-:Y:S01]  /*0770*/  @!UP0 USHF.L.U32 UR4, UR4, 0x1, URZ ;  /* 0x0000000104048899 */ /* 0x000fe2000800063f */
[----:B------:R-:W-:Y:S01]  /*0780*/  ISETP.NE.AND P3, PT, R5, UR8, PT ;  /* 0x0000000805007c0c */ /* 0x000fe2000bf65270 */
[----:B------:R-:W-:Y:S01]  /*0790*/  VOTEU.ALL UP0, P0 ;  /* 0x00000000003f7886 */ /* 0x000fe20000000000 */
[----:B------:R-:W-:Y:S01]  /*07a0*/  UIADD3 UR12, -UR12, URZ, URZ ;  /* 0x0000003f0c0c7290 */ /* 0x000fe2000fffe13f */
[----:B------:R-:W-:-:S04]  /*07b0*/  LOP3.LUT P0, RZ, R3, 0x7, RZ, 0xc0, !PT ;  /* 0x0000000703ff7812 */ /* 0x000fc8000780c0ff */
[----:B------:R-:W-:Y:S01]  /*07c0*/  ISETP.LT.U32.AND P0, PT, R155, 0x8, !P0 ;  /* 0x000000089b00780c */ /* 0x000fe20004701070 */
[----:B------:R-:W0:Y:S03]  /*07d0*/  FENCE.VIEW.ASYNC.S ;  /* 0x00000000000073c6 */ /* 0x000e260000000000 */
[----:B0-----:R-:W0:Y:S02]  /*07e0*/  @!UP0 SYNCS.EXCH.64 URZ, [UR6+0x80], UR4 ;  /* 0x00008004063f85b2 */ /* 0x001e240008000100 */
[----:B------:R-:W-:-:S04]  /*07f0*/  @P3 SHF.R.S32.HI R0, RZ, 0x1f, R155 ;  /* 0x0000001fff003819 */ /* 0x000fc8000001149b */
[----:B------:R-:W-:-:S04]  /*0800*/  @P3 LEA.HI R0, R0, R155, RZ, 0x2 ;  /* 0x0000009b00003211 */ /* 0x000fc800078f10ff */
[----:B------:R-:W-:Y:S01]  /*0810*/  @P3 SHF.R.S32.HI R0, RZ, 0x2, R0 ;  /* 0x00000002ff003819 */ /* 0x000fe20000011400 */
[----:B------:R1:W2:Y:S01]  /*0820*/  @!UP1 SYNCS.EXCH.64 URZ, [UR6+0x88], UR4 ;  /* 0x00008804063f95b2 */ /* 0x0002a20008000100 */
[----:B------:R-:W-:Y:S01]  /*0830*/  NOP ;  /* 0x0000000000007918 */ /* 0x000fe20000000000 */
[----:B-1----:R-:W-:-:S06]  /*0840*/  UIMAD UR4, UR11, UR12, UR10 ;  /* 0x0000000c0b0472a4 */ /* 0x002fcc000f8e020a */
[----:B------:R-:W-:Y:S02]  /*0850*/  @P3 ISETP.NE.AND P4, PT, R0, UR4, PT ;  /* 0x0000000400003c0c */ /* 0x000fe4000bf85270 */
[----:B------:R-:W-:Y:S02]  /*0860*/  SEL R0, RZ, 0x1, !P0 ;  /* 0x00000001ff007807 */ /* 0x000fe40004000000 */
[----:B------:R-:W-:-:S04]  /*0870*/  @P3 SEL R19, RZ, 0x1, P4 ;  /* 0x00000001ff133807 */ /* 0x000fc80002000000 */
[----:B------:R-:W-:Y:S01]  /*0880*/  LOP3.LUT R19, R19, R0, RZ, 0xc0, !PT ;  /* 0x0000000013137212 */ /* 0x000fe200078ec0ff */
[----:B0-----:R-:W-:Y:S06]  /*0890*/  @!P2 BRA `(.L_x_3) ;  /* 0x000000000008a947 */ /* 0x001fec0003800000 */
[----:B--234-:R-:W-:Y:S01]  /*08a0*/  UCGABAR_ARV ;  /* 0x00000000000079c7 */ /* 0x01cfe20008000000 */
[----:B------:R-:W-:Y:S05]  /*08b0*/  BRA `(.L_x_4) ;  /* 0x0000000000047947 */ /* 0x000fea0003800000 */
.L_x_3:
[----:B--234-:R-:W-:Y:S01]  /*08c0*/  NOP ;  /* 0x0000000000007918 */ /* 0x01cfe20000000000 */
.L_x_4:
[----:B------:R-:W-:Y:S01]  /*08d0*/  ULDC UR4, c[0x0][0x65c] ;  /* 0x0001970000047ab9 */ /* 0x000fe20000000800 */
[----:B------:R-:W-:Y:S01]  /*08e0*/  UMOV UR5, URZ ;  /* 0x0000003f00057c82 */ /* 0x000fe20008000000 */
[----:B------:R-:W-:-:S03]  /*08f0*/  UISETP.NE.AND UP0, UPT, UR4, 0x1, UPT ;  /* 0x000000010400788c */ /* 0x000fc6000bf05270 */
[----:B------:R-:W-:Y:S01]  /*0900*/  UMOV UR4, UR13 ;  /* 0x0000000d00047c82 */ /* 0x000fe20008000000 */
[----:B------:R-:W-:Y:S02]  /*0910*/  UP2UR UR46, UPR, URZ, 0x1 ;  /* 0x000000013f2e7883 */ /* 0x000fe40008000000 */
[----:B------:R-:W-:Y:S02]  /*0920*/  PLOP3.LUT P0, PT, PT, PT, UP0, 0x80, 0x0 ;  /* 0x000000000000781c */ /* 0x000fe40003f0f008 */
[----:B------:R-:W-:Y:S02]  /*0930*/  PLOP3.LUT P3, PT, PT, PT, UP0, 0x80, 0x0 ;  /* 0x000000000000781c */ /* 0x000fe40003f6f008 */
[----:B------:R-:W-:Y:S01]  /*0940*/  PLOP3.LUT P5, PT, PT, PT, UP0, 0x80, 0x0 ;  /* 0x000000000000781c */ /* 0x000fe20003faf008 */
[----:B------:R-:W-:Y:S01]  /*0950*/  @UP0 ULDC UR14, c[0x0][0x10] ;  /* 0x00000400000e0ab9 */ /* 0x000fe20000000800 */
[----:B------:R-:W-:Y:S01]  /*0960*/  @UP0 UMOV UR6, UR10 ;  /* 0x0000000a00060c82 */ /* 0x000fe20008000000 */
[----:B------:R-:W-:Y:S01]  /*0970*/  @UP0 UMOV UR7, URZ ;  /* 0x0000003f00070c82 */ /* 0x000fe20008000000 */
[----:B------:R-:W-:Y:S01]  /*0980*/  PLOP3.LUT P4, PT, PT, PT, UP0, 0x80, 0x0 ;  /* 0x000000000000781c */ /* 0x000fe20003f8f008 */
[----:B------:R-:W-:-:S03]  /*0990*/  @UP0 UIMAD.WIDE.U32 UR14, UR13, UR14, UR6 ;  /* 0x0000000e0d0e02a5 */ /* 0x000fc6000f8e0006 */
[----:B------:R-:W-:Y:S01]  /*09a0*/  @!UP0 ULDC UR7, c[0x0][0xc] ;  /* 0x0000030000078ab9 */ /* 0x000fe20000000800 */
[----:B------:R-:W-:Y:S01]  /*09b0*/  @UP0 UMOV UR6, URZ ;  /* 0x0000003f00060c82 */ /* 0x000fe20008000000 */
[----:B------:R-:W-:Y:S01]  /*09c0*/  @!UP0 UIMAD.WIDE.U32 UR4, UR10, UR7, UR4 ;  /* 0x000000070a0482a5 */ /* 0x000fe2000f8e0004 */
[----:B------:R-:W-:Y:S01]  /*09d0*/  IMAD.U32 R2, RZ, RZ, UR14 ;  /* 0x0000000eff027e24 */ /* 0x000fe2000f8e00ff */
[----:B------:R-:W-:Y:S02]  /*09e0*/  @UP0 UIADD3 UR6, UR15, UR6, URZ ;  /* 0x000000060f060290 */ /* 0x000fe4000fffe03f */
[----:B------:R-:W-:Y:S01]  /*09f0*/  MOV R3, UR15 ;  /* 0x0000000f00037c02 */ /* 0x000fe20008000f00 */
[----:B------:R-:W-:Y:S01]  /*0a00*/  @P0 IMAD.MOV.U32 R7, RZ, RZ, R2 ;  /* 0x000000ffff070224 */ /* 0x000fe200078e0002 */
[----:B------:R-:W-:Y:S01]  /*0a10*/  MOV R4, UR4 ;  /* 0x0000000400047c02 */ /* 0x000fe20008000f00 */
[----:B------:R-:W-:Y:S02]  /*0a20*/  IMAD.U32 R5, RZ, RZ, UR5 ;  /* 0x00000005ff057e24 */ /* 0x000fe4000f8e00ff */
[----:B------:R-:W-:-:S02]  /*0a30*/  IMAD.U32 R2, RZ, RZ, UR4 ;  /* 0x00000004ff027e24 */ /* 0x000fc4000f8e00ff */
[----:B------:R-:W-:Y:S02]  /*0a40*/  @P3 IMAD.U32 R6, RZ, RZ, UR6 ;  /* 0x00000006ff063e24 */ /* 0x000fe4000f8e00ff */
[----:B------:R-:W-:Y:S02]  /*0a50*/  @!P5 IMAD.MOV.U32 R6, RZ, RZ, R5 ;  /* 0x000000ffff06d224 */ /* 0x000fe400078e0005 */
[----:B------:R-:W-:Y:S02]  /*0a60*/  @!P4 IMAD.MOV.U32 R7, RZ, RZ, R2 ;  /* 0x000000ffff07c224 */ /* 0x000fe400078e0002 */
[----:B------:R-:W-:Y:S01]  /*0a70*/  IMAD.U32 R3, RZ, RZ, UR5 ;  /* 0x00000005ff037e24 */ /* 0x000fe2000f8e00ff */
[----:B------:R0:W-:Y:S04]  /*0a80*/  STL [R1+0x200], R6 ;  /* 0x0002000601007387 */ /* 0x0001e80000100800 */
[----:B------:R0:W-:Y:S01]  /*0a90*/  STL [R1+0x204], R7 ;  /* 0x0002040701007387 */ /* 0x0001e20000100800 */
[----:B------:R-:W-:Y:S05]  /*0aa0*/  @!P2 BRA `(.L_x_5) ;  /* 0x00000000000ca947 */ /* 0x000fea0003800000 */
[----:B------:R-:W-:Y:S01]  /*0ab0*/  UCGABAR_WAIT ;  /* 0x0000000000007dc7 */ /* 0x000fe20008000000 */
[----:B------:R-:W-:Y:S01]  /*0ac0*/  CCTL.IVALL ;  /* 0x00000000ff00798f */ /* 0x000fe20002000000 */
[----:B------:R-:W-:Y:S05]  /*0ad0*/  BRA `(.L_x_6) ;  /* 0x0000000000047947 */ /* 0x000fea0003800000 */
.L_x_5:
[----:B------:R-:W-:Y:S06]  /*0ae0*/  BAR.SYNC.DEFER_BLOCKING 0x0 ;  /* 0x0000000000007b1d */ /* 0x000fec0000010000 */
.L_x_6:
[----:B------:R-:W-:Y:S05]  /*0af0*/  @!P1 BRA `(.L_x_7) ;  /* 0x0000012000d49947 */ /* 0x000fea0003800000 */
[----:B------:R-:W-:-:S06]  /*0b00*/  UISETP.GT.U32.AND UP0, UPT, UR16, 0x1, UPT ;  /* 0x000000011000788c */ /* 0x000fcc000bf04070 */
[----:B------:R-:W-:-:S13]  /*0b10*/  PLOP3.LUT P0, PT, PT, PT, UP0, 0x80, 0x0 ;  /* 0x000000000000781c */ /* 0x000fda0003f0f008 */
[----:B------:R-:W-:Y:S05]  /*0b20*/  @P0 EXIT ;  /* 0x000000000000094d */ /* 0x000fea0003800000 */
[----:B------:R-:W-:Y:S01]  /*0b30*/  ULDC.64 UR4, c[0x0][0x650] ;  /* 0x0001940000047ab9 */ /* 0x000fe20000000a00 */
[----:B------:R-:W-:Y:S01]  /*0b40*/  UMOV UR41, 0xffffffff ;  /* 0xffffffff00297882 */ /* 0x000fe20000000000 */
[----:B------:R-:W-:Y:S01]  /*0b50*/  ISETP.GE.U32.AND P0, PT, R7, UR4, PT ;  /* 0x0000000407007c0c */ /* 0x000fe2000bf06070 */
[----:B------:R-:W-:Y:S01]  /*0b60*/  UMOV UR42, 0xffffffff ;  /* 0xffffffff002a7882 */ /* 0x000fe20000000000 */
[----:B------:R-:W-:Y:S01]  /*0b70*/  UMOV UR43, 0xffffffff ;  /* 0xffffffff002b7882 */ /* 0x000fe20000000000 */
[----:B------:R-:W-:Y:S02]  /*0b80*/  PRMT R0, RZ, 0x7610, R0 ;  /* 0x00007610ff007816 */ /* 0x000fe40000000000 */
[----:B------:R-:W-:-:S13]  /*0b90*/  ISETP.GE.U32.AND.EX P0, PT, R6, UR5, PT, P0 ;  /* 0x0000000506007c0c */ /* 0x000fda000bf06100 */
[----:B------:R-:W-:Y:S05]  /*0ba0*/  @P0 BRA `(.L_x_8) ;  /* 0x0000000400480947 */ /* 0x000fea0003800000 */
[----:B------:R-:W-:Y:S01]  /*0bb0*/  ULDC.64 UR16, c[0x0][0x628] ;  /* 0x00018a0000107ab9 */ /* 0x000fe20000000a00 */
[C---:B------:R-:W-:Y:S01]  /*0bc0*/  R2UR UR19, R7.reuse ;  /* 0x00000000071372ca */ /* 0x040fe200000e0000 */
[----:B------:R-:W-:Y:S01]  /*0bd0*/  ULDC UR18, c[0x0][0x630] ;  /* 0x00018c0000127ab9 */ /* 0x000fe20000000800 */
[----:B------:R-:W-:Y:S02]  /*0be0*/  ISETP.NE.U32.AND P0, PT, RZ, UR16, PT ;  /* 0x00000010ff007c0c */ /* 0x000fe4000bf05070 */
[----:B------:R-:W-:Y:S02]  /*0bf0*/  R2UR UR4, R7 ;  /* 0x00000000070472ca */ /* 0x000fe400000e0000 */
[----:B------:R-:W-:Y:S02]  /*0c00*/  ISETP.NE.AND.EX P0, PT, RZ, UR17, PT, P0 ;  /* 0x00000011ff007c0c */ /* 0x000fe4000bf05300 */
[----:B------:R-:W-:-:S11]  /*0c10*/  R2UR UR5, R6 ;  /* 0x00000000060572ca */ /* 0x000fd600000e0000 */
[----:B------:R-:W-:Y:S05]  /*0c20*/  @!P0 BRA `(.L_x_9) ;  /* 0x0000000000308947 */ /* 0x000fea0003800000 */
[----:B------:R-:W-:Y:S01]  /*0c30*/  R2UR UR4, R7 ;  /* 0x00000000070472ca */ /* 0x000fe200000e0000 */
[----:B------:R-:W-:Y:S01]  /*0c40*/  ULDC UR9, c[0x0][0x634] ;  /* 0x00018d0000097ab9 */ /* 0x000fe20000000800 */
[----:B------:R-:W-:-:S11]  /*0c50*/  R2UR UR13, R6 ;  /* 0x00000000060d72ca */ /* 0x000fd600000e0000 */
[----:B------:R-:W-:-:S04]  /*0c60*/  UIADD3 UR9, UP0, UR4, UR9, URZ ;  /* 0x0000000904097290 */ /* 0x000fc8000ff1e03f */
[----:B------:R-:W-:-:S04]  /*0c70*/  UIADD3.X UR13, URZ, UR13, URZ, UP0, !UPT ;  /* 0x0000000d3f0d7290 */ /* 0x000fc800087fe43f */
[----:B------:R-:W-:-:S04]  /*0c80*/  UIMAD.WIDE.U32 UR4, UR13, UR16, URZ ;  /* 0x000000100d0472a5 */ /* 0x000fc8000f8e003f */
[----:B------:R-:W-:Y:S02]  /*0c90*/  UIMAD.WIDE.U32 UR6, UP0, UR9, UR17, UR4 ;  /* 0x00000011090672a5 */ /* 0x000fe4000f800004 */
[----:B------:R-:W-:Y:S02]  /*0ca0*/  UIMAD.WIDE.U32 UR4, UR9, UR16, URZ ;  /* 0x00000010090472a5 */ /* 0x000fe4000f8e003f */
[----:B------:R-:W-:Y:S02]  /*0cb0*/  UIADD3.X UR15, URZ, URZ, URZ, UP0, !UPT ;  /* 0x0000003f3f0f7290 */ /* 0x000fe400087fe43f */
[----:B------:R-:W-:Y:S01]  /*0cc0*/  UIADD3 URZ, UP0, UR5, UR6, URZ ;  /* 0x00000006053f7290 */ /* 0x000fe2000ff1e03f */
[----:B------:R-:W-:-:S03]  /*0cd0*/  UMOV UR14, UR7 ;  /* 0x00000007000e7c82 */ /* 0x000fc60008000000 */
[----:B------:R-:W-:-:S12]  /*0ce0*/  UIMAD.WIDE.U32.X UR4, UR13, UR17, UR14, UP0 ;  /* 0x000000110d0472a5 */ /* 0x000fd800080e040e */
.L_x_9:
[----:B------:R-:W-:Y:S01]  /*0cf0*/  USHF.R.U64 UR43, UR4, UR18, UR5 ;  /* 0x00000012042b7299 */ /* 0x000fe20008001205 */
[----:B------:R-:W-:Y:S01]  /*0d00*/  R2UR UR7, R6 ;  /* 0x00000000060772ca */ /* 0x000fe200000e0000 */
[----:B------:R-:W-:Y:S02]  /*0d10*/  USHF.R.U32.HI UR4, URZ, UR18, UR5 ;  /* 0x000000123f047299 */ /* 0x000fe40008011605 */
[----:B------:R-:W-:Y:S01]  /*0d20*/  UIADD3 UR5, UP0, URZ, -UR43, URZ ;  /* 0x8000002b3f057290 */ /* 0x000fe2000ff1e03f */
[----:B------:R-:W-:Y:S01]  /*0d30*/  ULDC.64 UR14, c[0x0][0x620] ;  /* 0x00018800000e7ab9 */ /* 0x000fe20000000a00 */
[----:B------:R-:W-:Y:S02]  /*0d40*/  UMOV UR6, UR19 ;  /* 0x0000001300067c82 */ /* 0x000fe40008000000 */
[----:B------:R-:W-:Y:S01]  /*0d50*/  UIADD3.X UR4, URZ, ~UR4, URZ, UP0, !UPT ;  /* 0x800000043f047290 */ /* 0x000fe200087fe43f */
[----:B------:R-:W-:Y:S01]  /*0d60*/  ULDC UR9, c[0x0][0x618] ;  /* 0x0001860000097ab9 */ /* 0x000fe20000000800 */
[----:B------:R-:W-:-:S02]  /*0d70*/  UIMAD UR12, UR11, UR12, UR10 ;  /* 0x0000000c0b0c72a4 */ /* 0x000fc4000f8e020a */
[----:B------:R-:W-:Y:S02]  /*0d80*/  UIMAD UR4, UR4, UR14, URZ ;  /* 0x0000000e040472a4 */ /* 0x000fe4000f8e023f */
[----:B------:R-:W-:Y:S02]  /*0d90*/  UIMAD.WIDE.U32 UR6, UR5, UR14, UR6 ;  /* 0x0000000e050672a5 */ /* 0x000fe4000f8e0006 */
[----:B------:R-:W-:Y:S01]  /*0da0*/  UIMAD UR4, UR5, UR15, UR4 ;  /* 0x0000000f050472a4 */ /* 0x000fe2000f8e0204 */
[----:B------:R-:W-:Y:S01]  /*0db0*/  ULDC UR10, c[0x0][0x608] ;  /* 0x00018200000a7ab9 */ /* 0x000fe20000000800 */
[----:B------:R-:W-:Y:S02]  /*0dc0*/  ULDC UR18, c[0x0][0x658] ;  /* 0x0001960000127ab9 */ /* 0x000fe40000000800 */
[----:B------:R-:W-:Y:S01]  /*0dd0*/  UIADD3 UR7, UR7, UR4, URZ ;  /* 0x0000000407077290 */ /* 0x000fe2000fffe03f */
[----:B------:R-:W-:Y:S02]  /*0de0*/  UMOV UR11, 0xffffffff ;  /* 0xffffffff000b7882 */ /* 0x000fe40000000000 */
[----:B------:R-:W-:Y:S01]  /*0df0*/  ULDC.64 UR4, c[0x0][0x640] ;  /* 0x0001900000047ab9 */ /* 0x000fe20000000a00 */
[----:B------:R-:W-:Y:S01]  /*0e00*/  USHF.R.U64 UR16, UR6, UR9, UR7 ;  /* 0x0000000906107299 */ /* 0x000fe20008001207 */
[----:B------:R-:W-:Y:S01]  /*0e10*/  ISETP.NE.U32.AND P0, PT, RZ, UR4, PT ;  /* 0x00000004ff007c0c */ /* 0x000fe2000bf05070 */
[----:B------:R-:W-:-:S02]  /*0e20*/  USHF.R.U32.HI UR7, URZ, UR9, UR7 ;  /* 0x000000093f077299 */ /* 0x000fc40008011607 */
[----:B------:R-:W-:Y:S01]  /*0e30*/  USHF.L.U32 UR6, UR11, UR18, URZ ;  /* 0x000000120b067299 */ /* 0x000fe2000800063f */
[----:B------:R-:W-:Y:S01]  /*0e40*/  ISETP.NE.AND.EX P0, PT, RZ, UR5, PT, P0 ;  /* 0x00000005ff007c0c */ /* 0x000fe2000bf05300 */
[----:B------:R-:W-:Y:S02]  /*0e50*/  USHF.R.U64 UR22, UR16, UR10, UR7 ;  /* 0x0000000a10167299 */ /* 0x000fe40008001207 */
[----:B------:R-:W-:Y:S02]  /*0e60*/  USHF.R.U32.HI UR7, URZ, UR10, UR7 ;  /* 0x0000000a3f077299 */ /* 0x000fe40008011607 */
[----:B------:R-:W-:Y:S02]  /*0e70*/  UISETP.NE.AND UP1, UPT, UR46, URZ, UPT ;  /* 0x0000003f2e00728c */ /* 0x000fe4000bf25270 */
[----:B------:R-:W-:Y:S01]  /*0e80*/  USHF.R.U64 UR23, UR22, UR18, UR7 ;  /* 0x0000001216177299 */ /* 0x000fe20008001207 */
[----:B------:R-:W-:Y:S01]  /*0e90*/  ULDC UR17, c[0x0][0x600] ;  /* 0x0001800000117ab9 */ /* 0x000fe20000000800 */
[----:B------:R-:W-:-:S02]  /*0ea0*/  ULOP3.LUT UR13, URZ, UR6, URZ, 0x33, !UPT ;  /* 0x000000063f0d7292 */ /* 0x000fc4000f8e333f */
[----:B------:R-:W-:Y:S02]  /*0eb0*/  UIADD3 UR15, UR17, -0x1, URZ ;  /* 0xffffffff110f7890 */ /* 0x000fe4000fffe03f */
[----:B------:R-:W-:Y:S02]  /*0ec0*/  USEL UR12, UR8, UR12, !UP1 ;  /* 0x0000000c080c7287 */ /* 0x000fe4000c800000 */
[----:B------:R-:W-:Y:S01]  /*0ed0*/  USHF.R.U32.HI UR7, URZ, UR18, UR7 ;  /* 0x000000123f077299 */ /* 0x000fe20008011607 */
[----:B------:R-:W-:Y:S01]  /*0ee0*/  ULDC UR19, c[0x0][0x648] ;  /* 0x0001920000137ab9 */ /* 0x000fe20000000800 */
[----:B------:R-:W-:Y:S01]  /*0ef0*/  ULDC UR20, c[0x0][0x638] ;  /* 0x00018e0000147ab9 */ /* 0x000fe20000000800 */
[----:B------:R-:W-:Y:S01]  /*0f00*/  UMOV UR21, 0x1 ;  /* 0x0000000100157882 */ /* 0x000fe20000000000 */
[----:B------:R-:W-:Y:S01]  /*0f10*/  UMOV UR6, UR23 ;  /* 0x0000001700067c82 */ /* 0x000fe20008000000 */
[----:B------:R-:W-:Y:S07]  /*0f20*/  @!P0 BRA `(.L_x_10) ;  /* 0x0000000000308947 */ /* 0x000fee0003800000 */
[----:B------:R-:W-:Y:S02]  /*0f30*/  ULDC UR10, c[0x0][0x64c] ;  /* 0x00019300000a7ab9 */ /* 0x000fe40000000800 */
        /* <DEDUP_REMOVED lines=8> */
[----:B------:R-:W-:-:S07]  /*0fc0*/  UIMAD.WIDE.U32.X UR4, UR14, UR5, UR10, UP0 ;  /* 0x000000050e0472a5 */ /* 0x000fce00080e040a */
[----:B------:R-:W-:Y:S01]  /*0fd0*/  UMOV UR6, UR4 ;  /* 0x0000000400067c82 */ /* 0x000fe20008000000 */
[----:B------:R-:W-:-:S05]  /*0fe0*/  UMOV UR7, UR5 ;  /* 0x0000000500077c82 */ /* 0x000fca0008000000 */
.L_x_10:
[----:B------:R-:W-:Y:S01]  /*0ff0*/  USHF.R.U64 UR5, UR6, UR19, UR7 ;  /* 0x0000001306057299 */ /* 0x000fe20008001207 */
[----:B------:R-:W-:Y:S01]  /*1000*/  IMAD.MOV.U32 R0, RZ, RZ, 0x1 ;  /* 0x00000001ff007424 */ /* 0x000fe200078e00ff */
[----:B------:R-:W-:Y:S02]  /*1010*/  USHF.L.U32 UR4, UR21, UR18, URZ ;  /* 0x0000001215047299 */ /* 0x000fe4000800063f */
[----:B------:R-:W-:Y:S02]  /*1020*/  ULOP3.LUT UR13, UR22, UR13, URZ, 0xc0, !UPT ;  /* 0x0000000d160d7292 */ /* 0x000fe4000f8ec03f */
[----:B------:R-:W-:Y:S02]  /*1030*/  UIADD3 UR6, -UR5, URZ, URZ ;  /* 0x0000003f05067290 */ /* 0x000fe4000fffe13f */
[----:B------:R-:W-:Y:S02]  /*1040*/  UIMAD UR13, UR4, UR5, UR13 ;  /* 0x00000005040d72a4 */ /* 0x000fe4000f8e020d */
[----:B------:R-:W-:-:S02]  /*1050*/  ULOP3.LUT UR15, UR16, UR15, URZ, 0xc0, !UPT ;  /* 0x0000000f100f7292 */ /* 0x000fc4000f8ec03f */
[----:B------:R-:W-:Y:S01]  /*1060*/  UIMAD UR4, UR6, UR20, UR23 ;  /* 0x00000014060472a4 */ /* 0x000fe2000f8e0217 */
[----:B------:R-:W-:Y:S01]  /*1070*/  ULDC UR5, c[0x0][0x610] ;  /* 0x0001840000057ab9 */ /* 0x000fe20000000800 */
[----:B------:R-:W-:Y:S02]  /*1080*/  UISETP.NE.AND UP0, UPT, UR46, URZ, UPT ;  /* 0x0000003f2e00728c */ /* 0x000fe4000bf05270 */
[----:B------:R-:W-:Y:S02]  /*1090*/  UIMAD UR12, UR13, UR5, UR12 ;  /* 0x000000050d0c72a4 */ /* 0x000fe4000f8e020c */
[----:B------:R-:W-:-:S04]  /*10a0*/  UIMAD UR4, UR4, UR17, UR15 ;  /* 0x00000011040472a4 */ /* 0x000fc8000f8e020f */
[----:B------:R-:W-:Y:S02]  /*10b0*/  USEL UR42, UR4, UR12, !UP0 ;  /* 0x0000000c042a7287 */ /* 0x000fe4000c000000 */
[----:B------:R-:W-:-:S12]  /*10c0*/  USEL UR41, UR12, UR4, !UP0 ;  /* 0x000000040c297287 */ /* 0x000fd8000c000000 */
.L_x_8:
[----:B------:R-:W-:-:S08]  /*10d0*/  NOP ;  /* 0x0000000000007918 */ /* 0x000fd00000000000 */
[----:B------:R-:W1:Y:S02]  /*10e0*/  USETMAXREG.TRY_ALLOC.CTAPOOL UP0, 0xf0 ;  /* 0x000000f0000079c8 */ /* 0x000e640008000600 */
[----:B-1----:R-:W-:-:S13]  /*10f0*/  PLOP3.LUT P0, PT, PT, PT, UP0, 0x80, 0x0 ;  /* 0x000000000000781c */ /* 0x002fda0003f0f008 */
[----:B------:R-:W-:Y:S05]  /*1100*/  @!P0 BRA `(.L_x_8) ;  /* 0xfffffffc00f08947 */ /* 0x000fea000383ffff */
[----:B------:R-:W-:Y:S01]  /*1110*/  ULDC.64 UR4, c[0x0][0x598] ;  /* 0x0001660000047ab9 */ /* 0x000fe20000000a00 */
[----:B------:R-:W-:Y:S01]  /*1120*/  ULDC.64 UR36, c[0x0][0x208] ;  /* 0x0000820000247ab9 */ /* 0x000fe20000000a00 */
[----:B------:R-:W-:-:S04]  /*1130*/  ISETP.NE.U32.AND P0, PT, RZ, UR4, PT ;  /* 0x00000004ff007c0c */ /* 0x000fc8000bf05070 */
[----:B------:R-:W-:-:S13]  /*1140*/  ISETP.NE.AND.EX P0, PT, RZ, UR5, PT, P0 ;  /* 0x00000005ff007c0c */ /* 0x000fda000bf05300 */
[----:B------:R-:W-:Y:S05]  /*1150*/  @!P0 BRA `(.L_x_11) ;  /* 0x00000000001c8947 */ /* 0x000fea0003800000 */
[----:B------:R-:W1:Y:S02]  /*1160*/  LDC.64 R2, c[0x0][0x598] ;  /* 0x00016600ff027b82 */ /* 0x000e640000000a00 */
[----:B-1----:R-:W2:Y:S02]  /*1170*/  LDG.E.64 R2, desc[UR36][R2.64] ;  /* 0x0000002402027981 */ /* 0x002ea4000c1e1b00 */
[----:B--2---:R-:W-:-:S04]  /*1180*/  ISETP.NE.U32.AND P0, PT, R2, RZ, PT ;  /* 0x000000ff0200720c */ /* 0x004fc80003f05070 */
[----:B------:R-:W-:-:S13]  /*1190*/  ISETP.NE.AND.EX P0, PT, R3, RZ, PT, P0 ;  /* 0x000000ff0300720c */ /* 0x000fda0003f05300 */
[----:B------:R-:W-:Y:S05]  /*11a0*/  @!P0 BRA `(.L_x_11) ;  /* 0x0000000000088947 */ /* 0x000fea0003800000 */
[----:B------:R1:W5:Y:S01]  /*11b0*/  LD.E R17, desc[UR36][R2.64] ;  /* 0x0000002402117980 */ /* 0x000362000c101900 */
[----:B------:R-:W-:Y:S05]  /*11c0*/  BRA `(.L_x_12) ;  /* 0x0000000000247947 */ /* 0x000fea0003800000 */
.L_x_11:
[----:B------:R-:W-:Y:S02]  /*11d0*/  ULDC.64 UR4, c[0x0][0x588] ;  /* 0x0001620000047ab9 */ /* 0x000fe40000000a00 */
[----:B------:R-:W-:-:S04]  /*11e0*/  ISETP.NE.U32.AND P0, PT, RZ, UR4, PT ;  /* 0x00000004ff007c0c */ /* 0x000fc8000bf05070 */
[----:B------:R-:W-:-:S13]  /*11f0*/  ISETP.NE.AND.EX P0, PT, RZ, UR5, PT, P0 ;  /* 0x00000005ff007c0c */ /* 0x000fda000bf05300 */
[----:B------:R-:W-:Y:S05]  /*1200*/  @!P0 BRA `(.L_x_13) ;  /* 0x00000000000c8947 */ /* 0x000fea0003800000 */
[----:B------:R-:W1:Y:S02]  /*1210*/  LDC.64 R2, c[0x0][0x588] ;  /* 0x00016200ff027b82 */ /* 0x000e640000000a00 */
[----:B-1----:R2:W5:Y:S01]  /*1220*/  LDG.E R17, desc[UR36][R2.64] ;  /* 0x0000002402117981 */ /* 0x002562000c1e1900 */
[----:B------:R-:W-:Y:S05]  /*1230*/  BRA `(.L_x_12) ;  /* 0x0000000000087947 */ /* 0x000fea0003800000 */
.L_x_13:
[----:B------:R-:W-:Y:S02]  /*1240*/  ULDC UR4, c[0x0][0x580] ;  /* 0x0001600000047ab9 */ /* 0x000fe40000000800 */
[----:B------:R-:W-:-:S07]  /*1250*/  MOV R17, UR4 ;  /* 0x0000000400117c02 */ /* 0x000fce0008000f00 */
.L_x_12:
[----:B------:R-:W-:Y:S02]  /*1260*/  ULDC.64 UR4, c[0x0][0x5a0] ;  /* 0x0001680000047ab9 */ /* 0x000fe40000000a00 */
[----:B------:R-:W-:-:S04]  /*1270*/  ISETP.NE.U32.AND P0, PT, RZ, UR4, PT ;  /* 0x00000004ff007c0c */ /* 0x000fc8000bf05070 */
[----:B------:R-:W-:-:S13]  /*1280*/  ISETP.NE.AND.EX P0, PT, RZ, UR5, PT, P0 ;  /* 0x00000005ff007c0c */ /* 0x000fda000bf05300 */
[----:B------:R-:W-:Y:S05]  /*1290*/  @!P0 BRA `(.L_x_14) ;  /* 0x00000000001c8947 */ /* 0x000fea0003800000 */
[----:B-12---:R-:W1:Y:S02]  /*12a0*/  LDC.64 R2, c[0x0][0x5a0] ;  /* 0x00016800ff027b82 */ /* 0x006e640000000a00 */
[----:B-1----:R-:W2:Y:S02]  /*12b0*/  LDG.E.64 R2, desc[UR36][R2.64] ;  /* 0x0000002402027981 */ /* 0x002ea4000c1e1b00 */
[----:B--2---:R-:W-:-:S04]  /*12c0*/  ISETP.NE.U32.AND P0, PT, R2, RZ, PT ;  /* 0x000000ff0200720c */ /* 0x004fc80003f05070 */
[----:B------:R-:W-:-:S13]  /*12d0*/  ISETP.NE.AND.EX P0, PT, R3, RZ, PT, P0 ;  /* 0x000000ff0300720c */ /* 0x000fda0003f05300 */
[----:B------:R-:W-:Y:S05]  /*12e0*/  @!P0 BRA `(.L_x_14) ;  /* 0x0000000000088947 */ /* 0x000fea0003800000 */
[----:B------:R1:W5:Y:S01]  /*12f0*/  LD.E R18, desc[UR36][R2.64] ;  /* 0x0000002402127980 */ /* 0x000362000c101900 */
[----:B------:R-:W-:Y:S05]  /*1300*/  BRA `(.L_x_15) ;  /* 0x0000000000247947 */ /* 0x000fea0003800000 */
.L_x_14:
[----:B------:R-:W-:Y:S02]  /*1310*/  ULDC.64 UR4, c[0x0][0x590] ;  /* 0x0001640000047ab9 */ /* 0x000fe40000000a00 */
[----:B------:R-:W-:-:S04]  /*1320*/  ISETP.NE.U32.AND P0, PT, RZ, UR4, PT ;  /* 0x00000004ff007c0c */ /* 0x000fc8000bf05070 */
[----:B------:R-:W-:-:S13]  /*1330*/  ISETP.NE.AND.EX P0, PT, RZ, UR5, PT, P0 ;  /* 0x00000005ff007c0c */ /* 0x000fda000bf05300 */
[----:B------:R-:W-:Y:S05]  /*1340*/  @!P0 BRA `(.L_x_16) ;  /* 0x00000000000c8947 */ /* 0x000fea0003800000 */
[----:B-12---:R-:W1:Y:S02]  /*1350*/  LDC.64 R2, c[0x0][0x590] ;  /* 0x00016400ff027b82 */ /* 0x006e640000000a00 */
[----:B-1----:R2:W5:Y:S01]  /*1360*/  LDG.E R18, desc[UR36][R2.64] ;  /* 0x0000002402127981 */ /* 0x002562000c1e1900 */
[----:B------:R-:W-:Y:S05]  /*1370*/  BRA `(.L_x_15) ;  /* 0x0000000000087947 */ /* 0x000fea0003800000 */
.L_x_16:
[----:B------:R-:W-:Y:S02]  /*1380*/  ULDC UR4, c[0x0][0x584] ;  /* 0x0001610000047ab9 */ /* 0x000fe40000000800 */
[----:B------:R-:W-:-:S07]  /*1390*/  IMAD.U32 R18, RZ, RZ, UR4 ;  /* 0x00000004ff127e24 */ /* 0x000fce000f8e00ff */
.L_x_15:
[----:B------:R-:W-:-:S13]  /*13a0*/  LOP3.LUT P0, RZ, R0, 0xff, RZ, 0xc0, !PT ;  /* 0x000000ff00ff7812 */ /* 0x000fda000780c0ff */
[----:B------:R-:W-:Y:S05]  /*13b0*/  @!P0 EXIT ;  /* 0x000000000000894d */ /* 0x000fea0003800000 */
[----:B------:R-:W-:Y:S01]  /*13c0*/  ULDC UR4, c[0x0][0x28c] ;  /* 0x0000a30000047ab9 */ /* 0x000fe20000000800 */
[----:B------:R-:W-:Y:S01]  /*13d0*/  UMOV UR38, URZ ;  /* 0x0000003f00267c82 */ /* 0x000fe20008000000 */
[----:B------:R-:W-:Y:S01]  /*13e0*/  UIADD3 UR4, UR4, 0x3f, URZ ;  /* 0x0000003f04047890 */ /* 0x000fe2000fffe03f */
[----:B------:R-:W-:-:S03]  /*13f0*/  UMOV UR39, URZ ;  /* 0x0000003f00277c82 */ /* 0x000fc60008000000 */
[----:B------:R-:W-:-:S04]  /*1400*/  USHF.R.S32.HI UR5, URZ, 0x1f, UR4 ;  /* 0x0000001f3f057899 */ /* 0x000fc80008011404 */
[----:B------:R-:W-:-:S04]  /*1410*/  ULEA.HI UR5, UR5, UR4, URZ, 0x6 ;  /* 0x0000000405057291 */ /* 0x000fc8000f8f303f */
[----:B------:R-:W-:-:S12]  /*1420*/  USHF.R.S32.HI UR44, URZ, 0x6, UR5 ;  /* 0x000000063f2c7899 */ /* 0x000fd80008011405 */
.L_x_552:
[----:B------:R-:W3:Y:S01]  /*1430*/  S2R R0, SR_TID.X ;  /* 0x0000000000007919 */ /* 0x000ee20000002100 */
[----:B----4-:R-:W4:Y:S01]  /*1440*/  S2UR UR7, SR_CgaCtaId ;  /* 0x00000000000779c3 */ /* 0x010f220000008800 */
[----:B------:R-:W-:Y:S02]  /*1450*/  UMOV UR6, 0x400 ;  /* 0x0000040000067882 */ /* 0x000fe40000000000 */
[----:B----4-:R-:W-:Y:S01]  /*1460*/  ULEA UR6, UR7, UR6, 0x18 ;  /* 0x0000000607067291 */ /* 0x010fe2000f8ec03f */
[----:B---3--:R-:W-:-:S04]  /*1470*/  LOP3.LUT R0, R0, 0x80, RZ, 0xc0, !PT ;  /* 0x0000008000007812 */ /* 0x008fc800078ec0ff */
[----:B------:R-:W-:-:S06]  /*1480*/  SHF.R.U32.HI R0, RZ, 0x7, R0 ;  /* 0x00000007ff007819 */ /* 0x000fcc0000011600 */
[----:B------:R-:W3:Y:S02]  /*1490*/  SHFL.IDX PT, R0, R0, RZ, 0x1f ;  /* 0x00001fff00007589 */ /* 0x000ee400000e0000 */
[----:B---3--:R-:W-:-:S13]  /*14a0*/  R2UR UR4, R0 ;  /* 0x00000000000472ca */ /* 0x008fda00000e0000 */
[----:B------:R-:W-:-:S04]  /*14b0*/  ULEA.HI UR5, UR4, UR4, URZ, 0x1 ;  /* 0x0000000404057291 */ /* 0x000fc8000f8f083f */
[----:B------:R-:W-:-:S04]  /*14c0*/  ULOP3.LUT UR5, UR5, 0xffffe, URZ, 0xc0, !UPT ;  /* 0x000ffffe05057892 */ /* 0x000fc8000f8ec03f */
[----:B------:R-:W-:-:S03]  /*14d0*/  UIADD3 UR5, UR4, -UR5, URZ ;  /* 0x8000000504057290 */ /* 0x000fc6000fffe03f */
[----:B------:R-:W-:Y:S01]  /*14e0*/  ULDC UR4, c[0x0][0x28c] ;  /* 0x0000a30000047ab9 */ /* 0x000fe20000000800 */
[----:B------:R-:W-:Y:S01]  /*14f0*/  ULEA UR5, UR5, UR6, 0xc ;  /* 0x0000000605057291 */ /* 0x000fe2000f8e603f */
[----:B------:R-:W-:-:S03]  /*1500*/  ISETP.LT.AND P0, PT, RZ, UR4, PT ;  /* 0x00000004ff007c0c */ /* 0x000fc6000bf01270 */
[----:B------:R-:W-:-:S04]  /*1510*/  UIADD3 UR5, UR5, 0x180, URZ ;  /* 0x0000018005057890 */ /* 0x000fc8000fffe03f */
[----:B------:R-:W-:-:S04]  /*1520*/  USHF.R.U32.HI UR5, URZ, 0x4, UR5 ;  /* 0x000000043f057899 */ /* 0x000fc80008011605 */
[----:B------:R-:W-:-:S04]  /*1530*/  ULOP3.LUT UR5, UR5, 0x3fff, URZ, 0xc0, !UPT ;  /* 0x00003fff05057892 */ /* 0x000fc8000f8ec03f */
[----:B------:R-:W-:Y:S01]  /*1540*/  ULOP3.LUT UR45, UR5, 0x10000, URZ, 0xfc, !UPT ;  /* 0x00010000052d7892 */ /* 0x000fe2000f8efc3f */
[----:B-----5:R-:W-:Y:S11]  /*1550*/  @P0 BRA `(.L_x_17) ;  /* 0x0000000000400947 */ /* 0x020ff60003800000 */
[----:B------:R-:W-:Y:S01]  /*1560*/  MOV R0, 0x0 ;  /* 0x0000000000007802 */ /* 0x000fe20000000f00 */
[----:B------:R-:W-:Y:S01]  /*1570*/  ULDC.64 UR4, c[0x4][0x68] ;  /* 0x01001a0000047ab9 */ /* 0x000fe20000000a00 */
[----:B------:R-:W-:Y:S01]  /*1580*/  ULDC.64 UR6, c[0x4][0x8] ;  /* 0x0100020000067ab9 */ /* 0x000fe20000000a00 */
[----:B------:R-:W-:Y:S01]  /*1590*/  IMAD.U32 R4, RZ, RZ, UR4 ;  /* 0x00000004ff047e24 */ /* 0x000fe2000f8e00ff */
[----:B-12---:R1:W2:Y:S01]  /*15a0*/  LDC.64 R2, c[0x4][R0] ;  /* 0x0100000000027b82 */ /* 0x0062a20000000a00 */
[----:B------:R-:W-:Y:S01]  /*15b0*/  IMAD.U32 R5, RZ, RZ, UR5 ;  /* 0x00000005ff057e24 */ /* 0x000fe2000f8e00ff */
[----:B------:R-:W-:Y:S01]  /*15c0*/  ULDC.64 UR4, c[0x4][0x70] ;  /* 0x01001c0000047ab9 */ /* 0x000fe20000000a00 */
[----:B------:R-:W-:Y:S01]  /*15d0*/  IMAD.U32 R10, RZ, RZ, UR6 ;  /* 0x00000006ff0a7e24 */ /* 0x000fe2000f8e00ff */
[----:B0-----:R-:W-:Y:S01]  /*15e0*/  MOV R7, UR5 ;  /* 0x0000000500077c02 */ /* 0x001fe20008000f00 */
[----:B------:R-:W-:Y:S01]  /*15f0*/  IMAD.U32 R6, RZ, RZ, UR4 ;  /* 0x00000004ff067e24 */ /* 0x000fe2000f8e00ff */
[----:B------:R-:W-:Y:S01]  /*1600*/  MOV R13, RZ ;  /* 0x000000ff000d7202 */ /* 0x000fe20000000f00 */
[----:B------:R-:W-:-:S02]  /*1610*/  IMAD.U32 R11, RZ, RZ, UR7 ;  /* 0x00000007ff0b7e24 */ /* 0x000fc4000f8e00ff */
[----:B------:R-:W-:Y:S02]  /*1620*/  IMAD.MOV.U32 R8, RZ, RZ, 0x1e1 ;  /* 0x000001e1ff087424 */ /* 0x000fe400078e00ff */
[----:B-1----:R-:W-:-:S07]  /*1630*/  IMAD.MOV.U32 R12, RZ, RZ, 0x1 ;  /* 0x00000001ff0c7424 */ /* 0x002fce00078e00ff */
[----:B------:R-:W-:-:S07]  /*1640*/  LEPC R20, `(.L_x_17) ;  /* 0x000000001014794e */ /* 0x000fce0000000000 */
[----:B--2--5:R-:W-:Y:S05]  /*1650*/  CALL.ABS.NOINC R2 ;  /* 0x0000000002007343 */ /* 0x024fea0003c00000 */
.L_x_17:
[----:B------:R-:W-:-:S06]  /*1660*/  ULOP3.LUT UR4, UR40, 0x1, URZ, 0xfc, !UPT ;  /* 0x0000000128047892 */ /* 0x000fcc000f8efc3f */
[----:B------:R-:W-:-:S05]  /*1670*/  IMAD.U32 R0, RZ, RZ, UR4 ;  /* 0x00000004ff007e24 */ /* 0x000fca000f8e00ff */
[----:B------:R-:W-:-:S13]  /*1680*/  ISETP.NE.AND P0, PT, R0, 0x3, PT ;  /* 0x000000030000780c */ /* 0x000fda0003f05270 */
[----:B------:R-:W-:Y:S05]  /*1690*/  @!P0 BRA `(.L_x_18) ;  /* 0x0000000000048947 */ /* 0x000fea0003800000 */
[----:B------:R-:W-:Y:S01]  /*16a0*/  BPT.TRAP 0x1 ;  /* 0x000000040000795c */ /* 0x000fe20000300000 */
.L_x_18:
[----:B------:R-:W3:Y:S01]  /*16b0*/  S2UR UR5, SR_CgaCtaId ;  /* 0x00000000000579c3 */ /* 0x000ee20000008800 */
[----:B------:R-:W-:Y:S01]  /*16c0*/  UMOV UR4, 0x400 ;  /* 0x0000040000047882 */ /* 0x000fe20000000000 */
[----:B-12---:R-:W-:Y:S02]  /*16d0*/  IMAD.U32 R3, RZ, RZ, UR39 ;  /* 0x00000027ff037e24 */ /* 0x006fe4000f8e00ff */
[----:B------:R-:W-:-:S05]  /*16e0*/  IMAD.U32 R2, RZ, RZ, UR38 ;  /* 0x00000026ff027e24 */ /* 0x000fca000f8e00ff */
[----:B------:R-:W-:Y:S01]  /*16f0*/  SHF.L.U32 R2, R2, 0x1f, RZ ;  /* 0x0000001f02027819 */ /* 0x000fe200000006ff */
[----:B---3--:R-:W-:-:S06]  /*1700*/  ULEA UR4, UR5, UR4, 0x18 ;  /* 0x0000000405047291 */ /* 0x008fcc000f8ec03f */
[----:B------:R-:W-:-:S05]  /*1710*/  IMAD.U32 R0, RZ, RZ, UR4 ;  /* 0x00000004ff007e24 */ /* 0x000fca000f8e00ff */
[----:B------:R-:W-:-:S04]  /*1720*/  LEA R3, R3, R0, 0x3 ;  /* 0x0000000003037211 */ /* 0x000fc800078e18ff */
[----:B------:R1:W2:Y:S01]  /*1730*/  SYNCS.PHASECHK.TRANS64.TRYWAIT P1, [R3+URZ], R2 ;  /* 0x00000002030075a7 */ /* 0x0002a2000802017f */
[----:B------:R-:W-:Y:S05]  /*1740*/  @!P0 BRA `(.L_x_19) ;  /* 0x0000000000048947 */ /* 0x000fea0003800000 */
[----:B------:R-:W-:Y:S01]  /*1750*/  BPT.TRAP 0x1 ;  /* 0x000000040000795c */ /* 0x000fe20000300000 */
.L_x_19:
[----:B--2---:R-:W-:Y:S05]  /*1760*/  @P1 BRA `(.L_x_20) ;  /* 0x0000000000081947 */ /* 0x004fea0003800000 */
[----:B------:R-:W2:Y:S02]  /*1770*/  SYNCS.PHASECHK.TRANS64.TRYWAIT P1, [R3+URZ], R2 ;  /* 0x00000002030075a7 */ /* 0x000ea4000802017f */
[----:B--2---:R-:W-:Y:S05]  /*1780*/  @!P1 BRA `(.L_x_21) ;  /* 0x0000013000449947 */ /* 0x004fea0003800000 */
.L_x_20:
[----:B------:R-:W-:-:S04]  /*1790*/  UISETP.LT.AND UP0, UPT, UR44, 0x1, UPT ;  /* 0x000000012c00788c */ /* 0x000fc8000bf01270 */
[----:B------:R-:W-:-:S06]  /*17a0*/  USEL UR4, UR44, 0x1, UP0 ;  /* 0x000000012c047887 */ /* 0x000fcc0008000000 */
[----:B-12---:R-:W-:Y:S01]  /*17b0*/  IMAD.U32 R3, RZ, RZ, UR4 ;  /* 0x00000004ff037e24 */ /* 0x006fe2000f8e00ff */
[----:B------:R-:W-:Y:S05]  /*17c0*/  WARPSYNC.ALL ;  /* 0x0000000000007948 */ /* 0x000fea0003800000 */
[----:B------:R-:W-:-:S04]  /*17d0*/  IADD3 R3, -R3, UR44, RZ ;  /* 0x0000002c03037c10 */ /* 0x000fc8000fffe1ff */
[----:B------:R-:W-:Y:S02]  /*17e0*/  ISETP.GE.AND P1, PT, R3, 0x1, PT ;  /* 0x000000010300780c */ /* 0x000fe40003f26270 */
[----:B------:R-:W-:Y:S01]  /*17f0*/  R2UR UR4, R0 ;  /* 0x00000000000472ca */ /* 0x000fe200000e0000 */
[----:B------:R-:W-:Y:S01]  /*1800*/  ULEA UR9, UR39, UR45, 0xa ;  /* 0x0000002d27097291 */ /* 0x000fe2000f8e503f */
[----:B------:R-:W-:Y:S01]  /*1810*/  WARPGROUP.ARRIVE ;  /* 0x00000000000079c5 */ /* 0x000fe20000000000 */
[----:B------:R-:W-:Y:S01]  /*1820*/  UMOV UR5, 0x80000020 ;  /* 0x8000002000057882 */ /* 0x000fe20000000000 */
[----:B------:R-:W-:-:S09]  /*1830*/  UMOV UR7, 0x80000020 ;  /* 0x8000002000077882 */ /* 0x000fd20000000000 */
[----:B------:R-:W-:-:S04]  /*1840*/  UIADD3 UR4, UR4, 0x1c180, URZ ;  /* 0x0001c18004047890 */ /* 0x000fc8000fffe03f */
[----:B------:R-:W-:-:S04]  /*1850*/  USHF.R.U32.HI UR4, URZ, 0x4, UR4 ;  /* 0x000000043f047899 */ /* 0x000fc80008011604 */
[----:B------:R-:W-:-:S04]  /*1860*/  ULOP3.LUT UR4, UR4, 0x3fff, URZ, 0xc0, !UPT ;  /* 0x00003fff04047892 */ /* 0x000fc8000f8ec03f */
[----:B------:R-:W-:-:S03]  /*1870*/  ULOP3.LUT UR8, UR4, 0x10000, URZ, 0xfc, !UPT ;  /* 0x0001000004087892 */ /* 0x000fc6000f8efc3f */
[----:B------:R-:W-:Y:S01]  /*1880*/  UMOV UR4, UR9 ;  /* 0x0000000900047c82 */ /* 0x000fe20008000000 */
[----:B------:R-:W-:-:S07]  /*1890*/  ULEA UR10, UR39, UR8, 0xa ;  /* 0x00000008270a7291 */ /* 0x000fce000f8e503f */
[----:B------:R-:W-:Y:S02]  /*18a0*/  UMOV UR6, UR10 ;  /* 0x0000000a00067c82 */ /* 0x000fe40008000000 */
[----:B------:R-:W-:Y:S01]  /*18b0*/  IGMMA.64x256x32.S8.S8 R24, gdesc[UR4], RZ, !UPT, gsb0 ;  /* 0x06600000041879f1 */ /* 0x000fe2000c0410ff */
[----:B------:R-:W-:Y:S01]  /*18c0*/  UIADD3 UR4, UR9, 0x200, URZ ;  /* 0x0000020009047890 */ /* 0x000fe2000fffe03f */
[----:B------:R-:W-:Y:S01]  /*18d0*/  UMOV UR5, 0x80000020 ;  /* 0x8000002000057882 */ /* 0x000fe20000000000 */
[----:B------:R-:W-:Y:S02]  /*18e0*/  WARPGROUP.DEPBAR.LE gsb0, 0x0 ;  /* 0x00008000000079c5 */ /* 0x000fe40000010000 */
[----:B------:R-:W-:Y:S01]  /*18f0*/  STL.64 [R1], R24 ;  /* 0x0000001801007387 */ /* 0x000fe20000100a00 */
[----:B------:R-:W-:Y:S01]  /*1900*/  IMAD.MOV.U32 R235, RZ, RZ, R52 ;  /* 0x000000ffffeb7224 */ /* 0x000fe200078e0034 */
[----:B------:R-:W-:Y:S01]  /*1910*/  MOV R232, R55 ;  /* 0x0000003700e87202 */ /* 0x000fe20000000f00 */
[----:B------:R-:W-:Y:S01]  /*1920*/  IMAD.MOV.U32 R234, RZ, RZ, R53 ;  /* 0x000000ffffea7224 */ /* 0x000fe200078e0035 */
[----:B------:R-:W-:Y:S01]  /*1930*/  STL.64 [R1+0x8], R26 ;  /* 0x0000081a01007387 */ /* 0x000fe20000100a00 */
        /* <DEDUP_REMOVED lines=61> */
[----:B------:R1:W-:Y:S01]  /*1d10*/  STL.64 [R1+0x68], R50 ;  /* 0x0000683201007387 */ /* 0x0003e20000100a00 */
[----:B------:R-:W-:-:S02]  /*1d20*/  IMAD.MOV.U32 R177, RZ, RZ, R93 ;  /* 0x000000ffffb17224 */ /* 0x000fc400078e005d */
[----:B------:R-:W-:Y:S01]  /*1d30*/  IMAD.MOV.U32 R178, RZ, RZ, R94 ;  /* 0x000000ffffb27224 */ /* 0x000fe200078e005e */
[----:B------:R-:W-:Y:S01]  /*1d40*/  STL [R1+0x2b8], R155 ;  /* 0x0002b89b01007387 */ /* 0x000fe20000100800 */
[----:B------:R-:W-:Y:S02]  /*1d50*/  IMAD.MOV.U32 R180, RZ, RZ, R96 ;  /* 0x000000ffffb47224 */ /* 0x000fe400078e0060 */
[----:B------:R-:W-:Y:S02]  /*1d60*/  IMAD.MOV.U32 R181, RZ, RZ, R97 ;  /* 0x000000ffffb57224 */ /* 0x000fe400078e0061 */
[----:B------:R-:W-:Y:S02]  /*1d70*/  IMAD.MOV.U32 R182, RZ, RZ, R98 ;  /* 0x000000ffffb67224 */ /* 0x000fe400078e0062 */
[----:B------:R-:W-:Y:S02]  /*1d80*/  IMAD.MOV.U32 R183, RZ, RZ, R99 ;  /* 0x000000ffffb77224 */ /* 0x000fe400078e0063 */
[----:B------:R-:W-:-:S02]  /*1d90*/  IMAD.MOV.U32 R185, RZ, RZ, R101 ;  /* 0x000000ffffb97224 */ /* 0x000fc400078e0065 */
[----:B------:R-:W-:Y:S02]  /*1da0*/  IMAD.MOV.U32 R186, RZ, RZ, R102 ;  /* 0x000000ffffba7224 */ /* 0x000fe400078e0066 */
        /* <DEDUP_REMOVED lines=35> */
[----:B0-----:R-:W-:Y:S02]  /*1fe0*/  IMAD.MOV.U32 R7, RZ, RZ, R147 ;  /* 0x000000ffff077224 */ /* 0x001fe400078e0093 */
[----:B------:R-:W-:Y:S02]  /*1ff0*/  IMAD.MOV.U32 R6, RZ, RZ, R148 ;  /* 0x000000ffff067224 */ /* 0x000fe400078e0094 */
[----:B------:R-:W-:Y:S02]  /*2000*/  IMAD.MOV.U32 R5, RZ, RZ, R149 ;  /* 0x000000ffff057224 */ /* 0x000fe400078e0095 */
[----:B------:R-:W-:Y:S02]  /*2010*/  IMAD.MOV.U32 R2, RZ, RZ, R151 ;  /* 0x000000ffff027224 */ /* 0x000fe400078e0097 */
[----:B-1----:R-:W-:-:S06]  /*2020*/  WARPGROUP.ARRIVE ;  /* 0x00000000000079c5 */ /* 0x002fcc0000000000 */
[----:B------:R-:W-:Y:S03]  /*2030*/  IGMMA.64x256x32.S8.S8 R24, gdesc[UR4], RZ, !UPT, gsb0 ;  /* 0x06600000041879f1 */ /* 0x000fe6000c0410ff */
[----:B------:R-:W-:Y:S02]  /*2040*/  WARPGROUP.DEPBAR.LE gsb0, 0x0 ;  /* 0x00008000000079c5 */ /* 0x000fe40000010000 */
[----:B------:R-:W-:Y:S04]  /*2050*/  STL.64 [R1+0x2b0], R150 ;  /* 0x0002b09601007387 */ /* 0x000fe80000100a00 */
        /* <DEDUP_REMOVED lines=20> */
[----:B------:R0:W-:Y:S04]  /*21a0*/  STL.64 [R1+0x208], R108 ;  /* 0x0002086c01007387 */ /* 0x0001e80000100a00 */
[----:B0-----:R-:W2:Y:S04]  /*21b0*/  LDL.LU R108, [R1] ;  /* 0x00000000016c7983 */ /* 0x001ea80000300800 */
[----:B------:R-:W2:Y:S04]  /*21c0*/  LDL.LU R109, [R1+0x4] ;  /* 0x00000400016d7983 */ /* 0x000ea80000300800 */
        /* <DEDUP_REMOVED lines=25> */
[----:B------:R-:W2:Y:S01]  /*2360*/  LDL.LU R135, [R1+0x6c] ;  /* 0x00006c0001877983 */ /* 0x000ea20000300800 */
        /* <DEDUP_REMOVED lines=11> */
[----:B------:R-:W-:Y:S01]  /*2420*/  UIADD3 UR4, UR9, 0x2, URZ ;  /* 0x0000000209047890 */ /* 0x000fe2000fffe03f */
[----:B------:R-:W-:Y:S01]  /*2430*/  IMAD.MOV.U32 R143, RZ, RZ, R228 ;  /* 0x000000ffff8f7224 */ /* 0x000fe200078e00e4 */
[----:B------:R-:W-:Y:S01]  /*2440*/  UIADD3 UR6, UR10, 0x2, URZ ;  /* 0x000000020a067890 */ /* 0x000fe2000fffe03f */
[----:B------:R-:W-:Y:S01]  /*2450*/  IMAD.MOV.U32 R145, RZ, RZ, R226 ;  /* 0x000000ffff917224 */ /* 0x000fe200078e00e2 */
[----:B------:R-:W-:Y:S01]  /*2460*/  UMOV UR5, 0x80000020 ;  /* 0x8000002000057882 */ /* 0x000fe20000000000 */
[----:B------:R-:W-:Y:S01]  /*2470*/  IMAD.MOV.U32 R146, RZ, RZ, R225 ;  /* 0x000000ffff927224 */ /* 0x000fe200078e00e1 */
[----:B------:R-:W-:Y:S01]  /*2480*/  MOV R225, R13 ;  /* 0x0000000d00e17202 */ /* 0x000fe20000000f00 */
[----:B------:R-:W-:Y:S01]  /*2490*/  IMAD.MOV.U32 R147, RZ, RZ, R224 ;  /* 0x000000ffff937224 */ /* 0x000fe200078e00e0 */
[----:B------:R-:W-:Y:S01]  /*24a0*/  UMOV UR7, 0x80000020 ;  /* 0x8000002000077882 */ /* 0x000fe20000000000 */
[----:B------:R-:W-:-:S02]  /*24b0*/  IMAD.MOV.U32 R148, RZ, RZ, R223 ;  /* 0x000000ffff947224 */ /* 0x000fc400078e00df */
[----:B------:R-:W-:Y:S02]  /*24c0*/  IMAD.MOV.U32 R150, RZ, RZ, R221 ;  /* 0x000000ffff967224 */ /* 0x000fe400078e00dd */
[----:B------:R-:W-:Y:S01]  /*24d0*/  IMAD.MOV.U32 R151, RZ, RZ, R220 ;  /* 0x000000ffff977224 */ /* 0x000fe200078e00dc */
[----:B------:R-:W-:Y:S01]  /*24e0*/  MOV R220, R22 ;  /* 0x0000001600dc7202 */ /* 0x000fe20000000f00 */
        /* <DEDUP_REMOVED lines=13> */
[----:B------:R-:W-:-:S06]  /*25c0*/  IMAD.MOV.U32 R234, RZ, RZ, R4 ;  /* 0x000000ffffea7224 */ /* 0x000fcc00078e0004 */
[----:B--2---:R-:W-:-:S06]  /*25d0*/  WARPGROUP.ARRIVE ;  /* 0x00000000000079c5 */ /* 0x004fcc0000000000 */
[----:B------:R-:W-:Y:S03]  /*25e0*/  IGMMA.64x256x32.S8.S8 R108, gdesc[UR4], R108, gsb0 ;  /* 0x06600000046c79f1 */ /* 0x000fe6000804106c */
[----:B------:R-:W-:Y:S02]  /*25f0*/  WARPGROUP.DEPBAR.LE gsb0, 0x0 ;  /* 0x00008000000079c5 */ /* 0x000fe40000010000 */
[----:B------:R-:W-:Y:S04]  /*2600*/  STL.64 [R1], R108 ;  /* 0x0000006c01007387 */ /* 0x000fe80000100a00 */
        /* <DEDUP_REMOVED lines=63> */
[----:B0-----:R1:W5:Y:S04]  /*2a00*/  LDL.LU R155, [R1+0x2b8] ;  /* 0x0002b800019b7983 */ /* 0x0013680000300800 */
[----:B------:R-:W2:Y:S04]  /*2a10*/  LDL.LU.64 R150, [R1+0x2b0] ;  /* 0x0002b00001967983 */ /* 0x000ea80000300a00 */
        /* <DEDUP_REMOVED lines=20> */
[----:B------:R-:W2:Y:S01]  /*2b60*/  LDL.LU.64 R108, [R1+0x208] ;  /* 0x00020800016c7983 */ /* 0x000ea20000300a00 */
[----:B------:R-:W-:Y:S01]  /*2b70*/  UIADD3 UR4, UR9, 0x202, URZ ;  /* 0x0000020209047890 */ /* 0x000fe2000fffe03f */
[----:B------:R-:W-:Y:S01]  /*2b80*/  UMOV UR5, 0x80000020 ;  /* 0x8000002000057882 */ /* 0x000fe20000000000 */
[----:B--2---:R-:W-:-:S07]  /*2b90*/  WARPGROUP.ARRIVE ;  /* 0x00000000000079c5 */ /* 0x004fce0000000000 */
[----:B------:R-:W-:Y:S03]  /*2ba0*/  IGMMA.64x256x32.S8.S8 R24, gdesc[UR4], R24, gsb0 ;  /* 0x06600000041879f1 */ /* 0x000fe60008041018 */
[----:B------:R-:W-:Y:S02]  /*2bb0*/  WARPGROUP.DEPBAR.LE gsb0, 0x0 ;  /* 0x00008000000079c5 */ /* 0x000fe40000010000 */
[----:B-1----:R-:W-:Y:S05]  /*2bc0*/  @!P1 BRA `(.L_x_22) ;  /* 0x0000002000909947 */ /* 0x002fea0003800000 */
[----:B------:R-:W-:Y:S02]  /*2bd0*/  UIADD3 UR4, UR39, 0x1, URZ ;  /* 0x0000000127047890 */ /* 0x000fe4000fffe03f */
[----:B------:R-:W-:Y:S02]  /*2be0*/  UMOV UR10, UR39 ;  /* 0x00000027000a7c82 */ /* 0x000fe40008000000 */
[----:B------:R-:W-:-:S04]  /*2bf0*/  UISETP.NE.AND UP0, UPT, UR4, 0x7, UPT ;  /* 0x000000070400788c */ /* 0x000fc8000bf05270 */
[----:B------:R-:W-:Y:S02]  /*2c00*/  USEL UR5, URZ, 0x1, UP0 ;  /* 0x000000013f057887 */ /* 0x000fe40008000000 */
[----:B------:R-:W-:Y:S02]  /*2c10*/  USEL UR9, UR4, URZ, UP0 ;  /* 0x0000003f04097287 */ /* 0x000fe40008000000 */
[----:B------:R-:W-:-:S06]  /*2c20*/  ULOP3.LUT UR5, UR38, UR5, URZ, 0x3c, !UPT ;  /* 0x0000000526057292 */ /* 0x000fcc000f8e3c3f */
[----:B------:R-:W-:-:S07]  /*2c30*/  IMAD.U32 R2, RZ, RZ, UR5 ;  /* 0x00000005ff027e24 */ /* 0x000fce000f8e00ff */
.L_x_29:
[----:B------:R-:W-:Y:S05]  /*2c40*/  @!P0 BRA `(.L_x_23) ;  /* 0x0000000000048947 */ /* 0x000fea0003800000 */
[----:B------:R-:W-:Y:S01]  /*2c50*/  BPT.TRAP 0x1 ;  /* 0x000000040000795c */ /* 0x000fe20000300000 */
.L_x_23:
[----:B------:R-:W0:Y:S01]  /*2c60*/  S2UR UR5, SR_CgaCtaId ;  /* 0x00000000000579c3 */ /* 0x000e220000008800 */
[----:B------:R-:W-:Y:S01]  /*2c70*/  UMOV UR4, 0x400 ;  /* 0x0000040000047882 */ /* 0x000fe20000000000 */
[----:B------:R-:W-:Y:S01]  /*2c80*/  IMAD.U32 R4, RZ, RZ, UR9 ;  /* 0x00000009ff047e24 */ /* 0x000fe2000f8e00ff */
[----:B------:R-:W-:Y:S01]  /*2c90*/  SHF.L.U32 R5, R2, 0x1f, RZ ;  /* 0x0000001f02057819 */ /* 0x000fe200000006ff */
[----:B0-----:R-:W-:-:S06]  /*2ca0*/  ULEA UR4, UR5, UR4, 0x18 ;  /* 0x0000000405047291 */ /* 0x001fcc000f8ec03f */
[----:B------:R-:W-:-:S04]  /*2cb0*/  IMAD.U32 R0, RZ, RZ, UR4 ;  /* 0x00000004ff007e24 */ /* 0x000fc8000f8e00ff */
[----:B------:R-:W-:-:S04]  /*2cc0*/  IMAD R4, R4, 0x8, R0 ;  /* 0x0000000804047824 */ /* 0x000fc800078e0200 */
[----:B------:R0:W1:Y:S01]  /*2cd0*/  SYNCS.PHASECHK.TRANS64.TRYWAIT P1, [R4+URZ], R5 ;  /* 0x00000005040075a7 */ /* 0x000062000802017f */
[----:B------:R-:W-:Y:S05]  /*2ce0*/  @!P0 BRA `(.L_x_24) ;  /* 0x0000000000048947 */ /* 0x000fea0003800000 */
[----:B------:R-:W-:Y:S01]  /*2cf0*/  BPT.TRAP 0x1 ;  /* 0x000000040000795c */ /* 0x000fe20000300000 */
.L_x_24:
[----:B-1----:R-:W-:Y:S05]  /*2d00*/  @P1 BRA `(.L_x_25) ;  /* 0x0000000000081947 */ /* 0x002fea0003800000 */
[----:B------:R-:W1:Y:S02]  /*2d10*/  SYNCS.PHASECHK.TRANS64.TRYWAIT P1, [R4+URZ], R5 ;  /* 0x00000005040075a7 */ /* 0x000e64000802017f */
[----:B-1----:R-:W-:Y:S05]  /*2d20*/  @!P1 BRA `(.L_x_26) ;  /* 0x0000011800f09947 */ /* 0x002fea0003800000 */
.L_x_25:
        /* <DEDUP_REMOVED lines=64> */
[----:B--2---:R-:W2:Y:S04]  /*3130*/  LDL.LU.64 R24, [R1] ;  /* 0x0000000001187983 */ /* 0x004ea80000300a00 */
        /* <DEDUP_REMOVED lines=63> */
[----:B------:R-:W-:-:S02]  /*3530*/  ULEA UR11, UR9, UR45, 0xa ;  /* 0x0000002d090b7291 */ /* 0x000fc4000f8e503f */
[----:B------:R-:W-:Y:S01]  /*3540*/  ULEA UR12, UR9, UR8, 0xa ;  /* 0x00000008090c7291 */ /* 0x000fe2000f8e503f */
[----:B------:R-:W-:Y:S01]  /*3550*/  UMOV UR5, 0x80000020 ;  /* 0x8000002000057882 */ /* 0x000fe20000000000 */
[----:B------:R-:W-:-:S03]  /*3560*/  UMOV UR7, 0x80000020 ;  /* 0x8000002000077882 */ /* 0x000fc60000000000 */
[----:B------:R-:W-:Y:S02]  /*3570*/  UMOV UR4, UR11 ;  /* 0x0000000b00047c82 */ /* 0x000fe40008000000 */
[----:B------:R-:W-:Y:S01]  /*3580*/  UMOV UR6, UR12 ;  /* 0x0000000c00067c82 */ /* 0x000fe20008000000 */
[----:B--2---:R-:W-:-:S06]  /*3590*/  WARPGROUP.ARRIVE ;  /* 0x00000000000079c5 */ /* 0x004fcc0000000000 */
[----:B------:R-:W-:Y:S03]  /*35a0*/  IGMMA.64x256x32.S8.S8 R24, gdesc[UR4], R24, gsb0 ;  /* 0x06600000041879f1 */ /* 0x000fe60008041018 */
[----:B------:R-:W-:Y:S02]  /*35b0*/  WARPGROUP.DEPBAR.LE gsb0, 0x0 ;  /* 0x00008000000079c5 */ /* 0x000fe40000010000 */
[----:B------:R-:W-:Y:S01]  /*35c0*/  STL.64 [R1], R24 ;  /* 0x0000001801007387 */ /* 0x000fe20000100a00 */
[----:B01----:R-:W-:Y:S01]  /*35d0*/  IMAD.MOV.U32 R5, RZ, RZ, R150 ;  /* 0x000000ffff057224 */ /* 0x003fe200078e0096 */
        /* <DEDUP_REMOVED lines=54> */
[----:B------:R0:W-:Y:S01]  /*3940*/  STL [R1+0x70], R52 ;  /* 0x0000703401007387 */ /* 0x0001e20000100800 */
[----:B------:R-:W-:Y:S01]  /*3950*/  IMAD.MOV.U32 R201, RZ, RZ, R117 ;  /* 0x000000ffffc97224 */ /* 0x000fe200078e0075 */
[----:B------:R-:W-:Y:S01]  /*3960*/  MOV R162, R78 ;  /* 0x0000004e00a27202 */ /* 0x000fe20000000f00 */
[----:B------:R-:W-:Y:S01]  /*3970*/  IMAD.MOV.U32 R198, RZ, RZ, R114 ;  /* 0x000000ffffc67224 */ /* 0x000fe200078e0072 */
[----:B------:R-:W2:Y:S01]  /*3980*/  LDL.LU.64 R150, [R1+0x4b8] ;  /* 0x0004b80001967983 */ /* 0x000ea20000300a00 */
        /* <DEDUP_REMOVED lines=20> */
[----:B------:R-:W-:-:S02]  /*3ad0*/  IMAD.MOV.U32 R184, RZ, RZ, R100 ;  /* 0x000000ffffb87224 */ /* 0x000fc400078e0064 */
[----:B------:R-:W-:Y:S01]  /*3ae0*/  IMAD.MOV.U32 R185, RZ, RZ, R101 ;  /* 0x000000ffffb97224 */ /* 0x000fe200078e0065 */
[----:B------:R-:W2:Y:S01]  /*3af0*/  LDL.LU.64 R138, [R1+0x488] ;  /* 0x00048800018a7983 */ /* 0x000ea20000300a00 */
[----:B------:R-:W-:Y:S02]  /*3b00*/  IMAD.MOV.U32 R183, RZ, RZ, R99 ;  /* 0x000000ffffb77224 */ /* 0x000fe400078e0063 */
[----:B------:R-:W-:Y:S01]  /*3b10*/  IMAD.MOV.U32 R180, RZ, RZ, R96 ;  /* 0x000000ffffb47224 */ /* 0x000fe200078e0060 */
[----:B------:R-:W2:Y:S01]  /*3b20*/  LDL.LU.64 R136, [R1+0x480] ;  /* 0x0004800001887983 */ /* 0x000ea20000300a00 */
[----:B------:R-:W-:Y:S02]  /*3b30*/  IMAD.MOV.U32 R181, RZ, RZ, R97 ;  /* 0x000000ffffb57224 */ /* 0x000fe400078e0061 */
        /* <DEDUP_REMOVED lines=50> */
[----:B------:R-:W-:-:S03]  /*3e60*/  IMAD.MOV.U32 R233, RZ, RZ, R55 ;  /* 0x000000ffffe97224 */ /* 0x000fc600078e0037 */
        /* <DEDUP_REMOVED lines=24> */
[----:B0-----:R-:W2:Y:S04]  /*3ff0*/  LDL.LU.64 R52, [R1+0x330] ;  /* 0x0003300001347983 */ /* 0x001ea80000300a00 */
        /* <DEDUP_REMOVED lines=15> */
[----:B------:R-:W-:-:S02]  /*40f0*/  UMOV UR5, 0x80000020 ;  /* 0x8000002000057882 */ /* 0x000fc40000000000 */
[----:B-----5:R-:W-:Y:S01]  /*4100*/  STL [R1+0x2b8], R155 ;  /* 0x0002b89b01007387 */ /* 0x020fe20000100800 */
[----:B--2---:R-:W-:-:S06]  /*4110*/  WARPGROUP.ARRIVE ;  /* 0x00000000000079c5 */ /* 0x004fcc0000000000 */
[----:B------:R-:W-:Y:S03]  /*4120*/  IGMMA.64x256x32.S8.S8 R24, gdesc[UR4], R24, gsb0 ;  /* 0x06600000041879f1 */ /* 0x000fe60008041018 */
        /* <DEDUP_REMOVED lines=62> */
[----:B------:R-:W-:-:S02]  /*4510*/  IMAD.MOV.U32 R144, RZ, RZ, R228 ;  /* 0x000000ffff907224 */ /* 0x000fc400078e00e4 */
[----:B------:R-:W-:Y:S02]  /*4520*/  IMAD.MOV.U32 R145, RZ, RZ, R227 ;  /* 0x000000ffff917224 */ /* 0x000fe400078e00e3 */
[----:B------:R-:W-:Y:S02]  /*4530*/  IMAD.MOV.U32 R146, RZ, RZ, R226 ;  /* 0x000000ffff927224 */ /* 0x000fe400078e00e2 */
[----:B------:R-:W-:Y:S01]  /*4540*/  IMAD.MOV.U32 R147, RZ, RZ, R225 ;  /* 0x000000ffff937224 */ /* 0x000fe200078e00e1 */
[----:B------:R-:W-:Y:S01]  /*4550*/  MOV R225, R14 ;  /* 0x0000000e00e17202 */ /* 0x000fe20000000f00 */
[----:B------:R-:W-:Y:S02]  /*4560*/  IMAD.MOV.U32 R149, RZ, RZ, R223 ;  /* 0x000000ffff957224 */ /* 0x000fe400078e00df */
[----:B------:R-:W-:Y:S02]  /*4570*/  IMAD.MOV.U32 R150, RZ, RZ, R222 ;  /* 0x000000ffff967224 */ /* 0x000fe400078e00de */
[----:B------:R-:W-:-:S02]  /*4580*/  IMAD.MOV.U32 R151, RZ, RZ, R221 ;  /* 0x000000ffff977224 */ /* 0x000fc400078e00dd */
[----:B------:R-:W-:Y:S01]  /*4590*/  IMAD.MOV.U32 R155, RZ, RZ, R220 ;  /* 0x000000ffff9b7224 */ /* 0x000fe200078e00dc */
[----:B------:R-:W-:Y:S01]  /*45a0*/  MOV R220, R23 ;  /* 0x0000001700dc7202 */ /* 0x000fe20000000f00 */
        /* <DEDUP_REMOVED lines=11> */
[----:B------:R-:W-:Y:S01]  /*4660*/  IMAD.MOV.U32 R234, RZ, RZ, R5 ;  /* 0x000000ffffea7224 */ /* 0x000fe200078e0005 */
[----:B------:R-:W-:Y:S02]  /*4670*/  UIADD3 UR4, UR11, 0x2, URZ ;  /* 0x000000020b047890 */ /* 0x000fe4000fffe03f */
[----:B------:R-:W-:Y:S01]  /*4680*/  UIADD3 UR6, UR12, 0x2, URZ ;  /* 0x000000020c067890 */ /* 0x000fe2000fffe03f */
[----:B------:R-:W-:Y:S01]  /*4690*/  UMOV UR5, 0x80000020 ;  /* 0x8000002000057882 */ /* 0x000fe20000000000 */
[----:B------:R-:W-:Y:S01]  /*46a0*/  UMOV UR7, 0x80000020 ;  /* 0x8000002000077882 */ /* 0x000fe20000000000 */
        /* <DEDUP_REMOVED lines=96> */
[----:B------:R-:W-:Y:S01]  /*4cb0*/  BPT.TRAP 0x1 ;  /* 0x000000040000795c */ /* 0x000fe20000300000 */
.L_x_27:
[----:B------:R-:W-:Y:S01]  /*4cc0*/  ISETP.NE.AND P1, PT, R19, RZ, PT ;  /* 0x000000ff1300720c */ /* 0x000fe20003f25270 */
[----:B------:R-:W-:Y:S01]  /*4cd0*/  IMAD.U32 R4, RZ, RZ, UR10 ;  /* 0x0000000aff047e24 */ /* 0x000fe2000f8e00ff */
[----:B------:R-:W-:-:S11]  /*4ce0*/  UISETP.GT.U32.AND UP0, UPT, UR40, 0x1, UPT ;  /* 0x000000012800788c */ /* 0x000fd6000bf04070 */
[----:B------:R-:W-:-:S04]  /*4cf0*/  @P1 IMAD R4, R4, 0x8, R0 ;  /* 0x0000000804041824 */ /* 0x000fc800078e0200 */
[----:B------:R-:W-:-:S05]  /*4d00*/  @P1 VIADD R4, R4, 0x38 ;  /* 0x0000003804041836 */ /* 0x000fca0000000000 */
[----:B-----5:R-:W-:-:S04]  /*4d10*/  @P1 PRMT R4, R155, 0x654, R4 ;  /* 0x000006549b041816 */ /* 0x020fc80000000004 */
[----:B------:R0:W-:Y:S01]  /*4d20*/  @P1 SYNCS.ARRIVE.TRANS64.RED.A1T0 RZ, [R4+URZ], RZ ;  /* 0x000000ff04ff19a7 */ /* 0x0001e2000810043f */
[----:B------:R-:W-:-:S13]  /*4d30*/  PLOP3.LUT P1, PT, PT, PT, UP0, 0x80, 0x0 ;  /* 0x000000000000781c */ /* 0x000fda0003f2f008 */
[----:B0-----:R-:W-:Y:S05]  /*4d40*/  @P1 BRA `(.L_x_28) ;  /* 0x0000000000041947 */ /* 0x001fea0003800000 */
[----:B------:R-:W-:Y:S01]  /*4d50*/  BPT.TRAP 0x1 ;  /* 0x000000040000795c */ /* 0x000fe20000300000 */
.L_x_28:
[----:B------:R-:W-:Y:S01]  /*4d60*/  UIADD3 UR9, UR9, 0x1, URZ ;  /* 0x0000000109097890 */ /* 0x000fe2000fffe03f */
[C---:B------:R-:W-:Y:S01]  /*4d70*/  ISETP.GT.AND P1, PT, R3.reuse, 0x1, PT ;  /* 0x000000010300780c */ /* 0x040fe20003f24270 */
[----:B------:R-:W-:Y:S01]  /*4d80*/  UIADD3 UR10, UR10, 0x1, URZ ;  /* 0x000000010a0a7890 */ /* 0x000fe2000fffe03f */
[----:B------:R-:W-:Y:S01]  /*4d90*/  IADD3 R3, R3, -0x1, RZ ;  /* 0xffffffff03037810 */ /* 0x000fe20007ffe0ff */
[----:B------:R-:W-:Y:S02]  /*4da0*/  UISETP.NE.AND UP0, UPT, UR9, 0x7, UPT ;  /* 0x000000070900788c */ /* 0x000fe4000bf05270 */
[----:B------:R-:W-:Y:S02]  /*4db0*/  UISETP.NE.AND UP1, UPT, UR10, 0x7, UPT ;  /* 0x000000070a00788c */ /* 0x000fe4000bf25270 */
[----:B------:R-:W-:Y:S02]  /*4dc0*/  USEL UR4, URZ, 0x1, UP0 ;  /* 0x000000013f047887 */ /* 0x000fe40008000000 */
[----:B------:R-:W-:-:S02]  /*4dd0*/  USEL UR9, UR9, URZ, UP0 ;  /* 0x0000003f09097287 */ /* 0x000fc40008000000 */
[----:B------:R-:W-:Y:S02]  /*4de0*/  USEL UR10, UR10, URZ, UP1 ;  /* 0x0000003f0a0a7287 */ /* 0x000fe40008800000 */
[----:B------:R-:W-:Y:S01]  /*4df0*/  LOP3.LUT R2, R2, UR4, RZ, 0x3c, !PT ;  /* 0x0000000402027c12 */ /* 0x000fe2000f8e3cff */
[----:B------:R-:W-:Y:S09]  /*4e00*/  @P1 BRA `(.L_x_29) ;  /* 0xffffffdc008c1947 */ /* 0x000ff2000383ffff */
.L_x_22:
[----:B------:R-:W0:Y:S02]  /*4e10*/  LDC R2, c[0x0][0x28c] ;  /* 0x0000a300ff027b82 */ /* 0x000e240000000800 */
[----:B0-----:R-:W-:-:S13]  /*4e20*/  ISETP.GE.AND P1, PT, R2, 0x1, PT ;  /* 0x000000010200780c */ /* 0x001fda0003f26270 */
[----:B------:R-:W-:Y:S05]  /*4e30*/  @!P1 BRA `(.L_x_30) ;  /* 0x00000000005c9947 */ /* 0x000fea0003800000 */
[----:B------:R-:W-:Y:S05]  /*4e40*/  @!P0 BRA `(.L_x_31) ;  /* 0x0000000000048947 */ /* 0x000fea0003800000 */
[----:B------:R-:W-:Y:S01]  /*4e50*/  BPT.TRAP 0x1 ;  /* 0x000000040000795c */ /* 0x000fe20000300000 */
.L_x_31:
[----:B------:R-:W-:Y:S01]  /*4e60*/  ISETP.NE.AND P0, PT, R19, RZ, PT ;  /* 0x000000ff1300720c */ /* 0x000fe20003f05270 */
[----:B------:R-:W-:-:S12]  /*4e70*/  BSSY B0, `(.L_x_32) ;  /* 0x000000f000007945 */ /* 0x000fd80003800000 */
[----:B------:R-:W-:Y:S05]  /*4e80*/  @!P0 BRA `(.L_x_33) ;  /* 0x0000000000348947 */ /* 0x000fea0003800000 */
[----:B------:R-:W-:-:S04]  /*4e90*/  UISETP.LT.AND UP0, UPT, UR44, 0x1, UPT ;  /* 0x000000012c00788c */ /* 0x000fc8000bf01270 */
[----:B------:R-:W-:-:S04]  /*4ea0*/  USEL UR6, UR44, 0x1, UP0 ;  /* 0x000000012c067887 */ /* 0x000fc80008000000 */
[----:B------:R-:W-:-:S04]  /*4eb0*/  UIADD3 UR6, UR39, UR44, -UR6 ;  /* 0x0000002c27067290 */ /* 0x000fc8000fffe806 */
[----:B------:R-:W-:-:S04]  /*4ec0*/  UIMAD.WIDE.U32 UR4, UR6, 0x24924925, URZ ;  /* 0x24924925060478a5 */ /* 0x000fc8000f8e003f */
[----:B------:R-:W-:-:S04]  /*4ed0*/  UIADD3 UR4, UR6, -UR5, URZ ;  /* 0x8000000506047290 */ /* 0x000fc8000fffe03f */
[----:B------:R-:W-:-:S04]  /*4ee0*/  ULEA.HI UR4, UR4, UR5, URZ, 0x1f ;  /* 0x0000000504047291 */ /* 0x000fc8000f8ff83f */
[----:B------:R-:W-:-:S04]  /*4ef0*/  USHF.R.U32.HI UR4, URZ, 0x2, UR4 ;  /* 0x000000023f047899 */ /* 0x000fc80008011604 */
[----:B------:R-:W-:-:S06]  /*4f00*/  UIMAD UR4, UR4, -0x7, UR6 ;  /* 0xfffffff9040478a4 */ /* 0x000fcc000f8e0206 */
[----:B------:R-:W-:-:S04]  /*4f10*/  IMAD.U32 R2, RZ, RZ, UR4 ;  /* 0x00000004ff027e24 */ /* 0x000fc8000f8e00ff */
[----:B------:R-:W-:-:S04]  /*4f20*/  IMAD R0, R2, 0x8, R0 ;  /* 0x0000000802007824 */ /* 0x000fc800078e0200 */
[----:B------:R-:W-:-:S05]  /*4f30*/  VIADD R0, R0, 0x38 ;  /* 0x0000003800007836 */ /* 0x000fca0000000000 */
[----:B-----5:R-:W-:-:S04]  /*4f40*/  PRMT R0, R155, 0x654, R0 ;  /* 0x000006549b007816 */ /* 0x020fc80000000000 */
[----:B------:R0:W-:Y:S03]  /*4f50*/  SYNCS.ARRIVE.TRANS64.RED.A1T0 RZ, [R0+URZ], RZ ;  /* 0x000000ff00ff79a7 */ /* 0x0001e6000810043f */
.L_x_33:
[----:B------:R-:W-:Y:S05]  /*4f60*/  BSYNC B0 ;  /* 0x0000000000007941 */ /* 0x000fea0003800000 */
.L_x_32:
[----:B------:R-:W-:-:S06]  /*4f70*/  UISETP.GT.U32.AND UP0, UPT, UR40, 0x1, UPT ;  /* 0x000000012800788c */ /* 0x000fcc000bf04070 */
[----:B------:R-:W-:-:S13]  /*4f80*/  PLOP3.LUT P0, PT, PT, PT, UP0, 0x80, 0x0 ;  /* 0x000000000000781c */ /* 0x000fda0003f0f008 */
[----:B------:R-:W-:Y:S05]  /*4f90*/  @P0 BRA `(.L_x_30) ;  /* 0x0000000000040947 */ /* 0x000fea0003800000 */
[----:B------:R-:W-:Y:S01]  /*4fa0*/  BPT.TRAP 0x1 ;  /* 0x000000040000795c */ /* 0x000fe20000300000 */
.L_x_30:
[----:B------:R-:W1:Y:S01]  /*4fb0*/  S2R R6, SR_TID.X ;  /* 0x0000000000067919 */ /* 0x000e620000002100 */
[----:B------:R-:W-:Y:S01]  /*4fc0*/  IMAD.MOV.U32 R13, RZ, RZ, 0x6540 ;  /* 0x00006540ff0d7424 */ /* 0x000fe200078e00ff */
[----:B------:R-:W-:Y:S02]  /*4fd0*/  UIMAD.WIDE UR8, UR41, 0x100, URZ ;  /* 0x00000100290878a5 */ /* 0x000fe4000f8e023f */
[----:B------:R-:W-:Y:S01]  /*4fe0*/  USHF.R.S32.HI UR10, URZ, 0x1f, UR43 ;  /* 0x0000001f3f0a7899 */ /* 0x000fe2000801142b */
[----:B------:R-:W-:Y:S01]  /*4ff0*/  ULDC.64 UR6, c[0x0][0x5d0] ;  /* 0x0001740000067ab9 */ /* 0x000fe20000000a00 */
[----:B------:R-:W-:Y:S02]  /*5000*/  USHF.L.U32 UR41, UR41, 0x8, URZ ;  /* 0x0000000829297899 */ /* 0x000fe4000800063f */
[----:B------:R-:W-:Y:S02]  /*5010*/  UIMAD UR4, UR10, UR6, URZ ;  /* 0x000000060a0472a4 */ /* 0x000fe4000f8e023f */
[----:B------:R-:W-:-:S02]  /*5020*/  UIADD3 UR39, UR44, UR39, URZ ;  /* 0x000000272c277290 */ /* 0x000fc4000fffe03f */
[----:B------:R-:W-:Y:S02]  /*5030*/  UIMAD UR4, UR43, UR7, UR4 ;  /* 0x000000072b0472a4 */ /* 0x000fe4000f8e0204 */
[----:B------:R-:W-:Y:S01]  /*5040*/  UISETP.GT.U32.AND UP0, UPT, UR39, 0x6, UPT ;  /* 0x000000062700788c */ /* 0x000fe2000bf04070 */
[----:B------:R-:W-:Y:S01]  /*5050*/  ULDC UR7, c[0x0][0x284] ;  /* 0x0000a10000077ab9 */ /* 0x000fe20000000800 */
[----:B------:R-:W-:Y:S01]  /*5060*/  UISETP.GE.U32.AND UP1, UPT, UR44, 0x7, UPT ;  /* 0x000000072c00788c */ /* 0x000fe2000bf26070 */
[----:B------:R-:W-:Y:S01]  /*5070*/  IMAD.U32 R154, RZ, RZ, UR7 ;  /* 0x00000007ff9a7e24 */ /* 0x000fe2000f8e00ff */
[----:B------:R-:W-:Y:S01]  /*5080*/  UISETP.LT.U32.AND UP0, UPT, UR44, 0x7, UP0 ;  /* 0x000000072c00788c */ /* 0x000fe20008701070 */
[--C-:B-1----:R-:W-:Y:S01]  /*5090*/  SHF.R.U32.HI R2, RZ, 0x7, R6.reuse ;  /* 0x00000007ff027819 */ /* 0x102fe20000011606 */
[----:B------:R-:W-:Y:S01]  /*50a0*/  IMAD.SHL.U32 R12, R6, 0x2, RZ ;  /* 0x00000002060c7824 */ /* 0x000fe200078e00ff */
[----:B------:R-:W-:Y:S02]  /*50b0*/  SHF.R.U32.HI R3, RZ, 0x2, R6 ;  /* 0x00000002ff037819 */ /* 0x000fe40000011606 */
[----:B------:R-:W-:-:S02]  /*50c0*/  LOP3.LUT R2, R2, 0x1, RZ, 0xc0, !PT ;  /* 0x0000000102027812 */ /* 0x000fc400078ec0ff */
[----:B------:R-:W-:Y:S02]  /*50d0*/  LOP3.LUT R4, R6, 0x60, RZ, 0xc0, !PT ;  /* 0x0000006006047812 */ /* 0x000fe400078ec0ff */
[----:B------:R-:W-:Y:S02]  /*50e0*/  LOP3.LUT R3, R3, 0x7, RZ, 0xc0, !PT ;  /* 0x0000000703037812 */ /* 0x000fe400078ec0ff */
[----:B------:R-:W-:Y:S02]  /*50f0*/  SHF.L.U32 R160, R2, 0x6, RZ ;  /* 0x0000000602a07819 */ /* 0x000fe400000006ff */
[----:B------:R-:W-:Y:S02]  /*5100*/  LOP3.LUT R12, R12, 0x6, RZ, 0xc0, !PT ;  /* 0x000000060c0c7812 */ /* 0x000fe400078ec0ff */
[----:B------:R-:W-:Y:S02]  /*5110*/  SHF.R.U32.HI R4, RZ, 0x1, R4 ;  /* 0x00000001ff047819 */ /* 0x000fe40000011604 */
[----:B------:R-:W-:-:S02]  /*5120*/  LOP3.LUT R160, R160, 0x40, R3, 0xe2, !PT ;  /* 0x00000040a0a07812 */ /* 0x000fc400078ee203 */
[----:B------:R-:W-:Y:S01]  /*5130*/  PRMT R12, R12, R13, UR42 ;  /* 0x0000002a0c0c7e16 */ /* 0x000fe2000800000d */
[----:B------:R-:W-:Y:S01]  /*5140*/  USHF.L.U32 UR42, UR42, 0x8, URZ ;  /* 0x000000082a2a7899 */ /* 0x000fe2000800063f */
[----:B0-----:R-:W-:Y:S01]  /*5150*/  IADD3 R0, RZ, -R4, -R3 ;  /* 0x80000004ff007210 */ /* 0x001fe20007ffe803 */
[----:B------:R-:W-:Y:S01]  /*5160*/  IMAD.MOV.U32 R3, RZ, RZ, -0x2 ;  /* 0xfffffffeff037424 */ /* 0x000fe200078e00ff */
[----:B------:R-:W-:Y:S01]  /*5170*/  LOP3.LUT R160, R160, UR8, R4, 0xfe, !PT ;  /* 0x00000008a0a07c12 */ /* 0x000fe2000f8efe04 */
[----:B------:R-:W-:Y:S01]  /*5180*/  IMAD.U32 R4, RZ, RZ, UR6 ;  /* 0x00000006ff047e24 */ /* 0x000fe2000f8e00ff */
[----:B------:R-:W-:Y:S01]  /*5190*/  SHF.R.S32.HI R13, RZ, 0x1f, R12 ;  /* 0x0000001fff0d7819 */ /* 0x000fe2000001140c */
[----:B------:R-:W-:Y:S01]  /*51a0*/  ULDC UR6, c[0x0][0x288] ;  /* 0x0000a20000067ab9 */ /* 0x000fe20000000800 */
[----:B------:R-:W-:Y:S01]  /*51b0*/  IMAD R0, R2, -0x40, R0 ;  /* 0xffffffc002007824 */ /* 0x000fe200078e0200 */
[----:B------:R-:W-:Y:S01]  /*51c0*/  UISETP.GE.AND UP2, UPT, UR42, UR6, UPT ;  /* 0x000000062a00728c */ /* 0x000fe2000bf46270 */
[----:B------:R-:W-:-:S03]  /*51d0*/  IMAD.WIDE.U32 R4, R4, UR43, R12 ;  /* 0x0000002b04047c25 */ /* 0x000fc6000f8e000c */
[----:B------:R-:W-:Y:S02]  /*51e0*/  UISETP.GE.OR UP2, UPT, UR41, UR7, UP2 ;  /* 0x000000072900728c */ /* 0x000fe40009746670 */
[----:B------:R-:W-:Y:S02]  /*51f0*/  IADD3 R154, R154, -UR41, R0 ;  /* 0x800000299a9a7c10 */ /* 0x000fe4000fffe000 */
[----:B------:R-:W-:Y:S01]  /*5200*/  IADD3 R5, R5, UR4, RZ ;  /* 0x0000000405057c10 */ /* 0x000fe2000fffe0ff */
[----:B------:R-:W-:Y:S01]  /*5210*/  UIMAD.WIDE.U32 UR4, UR39, 0x24924925, URZ ;  /* 0x24924925270478a5 */ /* 0x000fe2000f8e003f */
[----:B------:R-:W-:Y:S01]  /*5220*/  LOP3.LUT R0, R6, 0x3, RZ, 0xc0, !PT ;  /* 0x0000000306007812 */ /* 0x000fe200078ec0ff */
[----:B------:R-:W-:Y:S01]  /*5230*/  UMOV UR41, 0xffffffff ;  /* 0xffffffff00297882 */ /* 0x000fe20000000000 */
[----:B------:R-:W-:Y:S01]  /*5240*/  PLOP3.LUT P0, PT, PT, PT, UP2, 0x80, 0x0 ;  /* 0x000000000000781c */ /* 0x000fe20003f0f028 */
[----:B------:R-:W-:Y:S02]  /*5250*/  UIADD3 UR4, UR39, -UR5, URZ ;  /* 0x8000000527047290 */ /* 0x000fe4000fffe03f */
[----:B------:R-:W-:Y:S01]  /*5260*/  IMAD R0, R0, R3, UR6 ;  /* 0x0000000600007e24 */ /* 0x000fe2000f8e0203 */
[----:B------:R-:W-:-:S02]  /*5270*/  USEL UR6, URZ, 0x1, !UP0 ;  /* 0x000000013f067887 */ /* 0x000fc4000c000000 */
[----:B------:R-:W-:Y:S01]  /*5280*/  ULEA.HI UR4, UR4, UR5, URZ, 0x1f ;  /* 0x0000000504047291 */ /* 0x000fe2000f8ff83f */
[----:B------:R-:W-:Y:S01]  /*5290*/  VIADD R0, R0, -UR42 ;  /* 0x8000002a00007c36 */ /* 0x000fe20008000000 */
[----:B------:R-:W-:Y:S02]  /*52a0*/  ULOP3.LUT UR38, UR38, UR6, URZ, 0x3c, !UPT ;  /* 0x0000000626267292 */ /* 0x000fe4000f8e3c3f */
[----:B------:R-:W-:-:S04]  /*52b0*/  USHF.R.U32.HI UR4, URZ, 0x2, UR4 ;  /* 0x000000023f047899 */ /* 0x000fc80008011604 */
[----:B------:R-:W-:Y:S02]  /*52c0*/  @UP1 ULOP3.LUT UR38, UR38, 0x1, UR4, 0x78, !UPT ;  /* 0x0000000126261892 */ /* 0x000fe4000f8e7804 */
[----:B------:R-:W-:Y:S01]  /*52d0*/  UIMAD UR39, UR4, -0x7, UR39 ;  /* 0xfffffff9042778a4 */ /* 0x000fe2000f8e0227 */
[----:B------:R-:W-:Y:S11]  /*52e0*/  @P0 BRA `(.L_x_34) ;  /* 0x000000d000f80947 */ /* 0x000ff60003800000 */
[----:B------:R-:W0:Y:S01]  /*52f0*/  LDC.64 R2, c[0x0][0x5c8] ;  /* 0x00017200ff027b82 */ /* 0x000e220000000a00 */
[----:B------:R-:W-:Y:S01]  /*5300*/  ULDC.64 UR4, c[0x0][0x5c0] ;  /* 0x0001700000047ab9 */ /* 0x000fe20000000a00 */
[----:B------:R-:W-:Y:S01]  /*5310*/  BSSY B0, `(.L_x_34) ;  /* 0x0000d3b000007945 */ /* 0x000fe20003800000 */
[C---:B0-----:R-:W-:Y:S01]  /*5320*/  IMAD R6, R2.reuse, UR9, RZ ;  /* 0x0000000902067c24 */ /* 0x041fe2000f8e02ff */
[----:B------:R-:W-:Y:S01]  /*5330*/  SHF.L.U64.HI R9, R2, 0x3, R3 ;  /* 0x0000000302097819 */ /* 0x000fe20000010203 */
[----:B------:R-:W-:-:S04]  /*5340*/  IMAD.WIDE.U32 R4, R160, R2, R4 ;  /* 0x00000002a0047225 */ /* 0x000fc800078e0004 */
[----:B------:R-:W-:Y:S01]  /*5350*/  IMAD R6, R160, R3, R6 ;  /* 0x00000003a0067224 */ /* 0x000fe200078e0206 */
[----:B------:R-:W-:Y:S01]  /*5360*/  IADD3 R4, P0, R4, UR4, RZ ;  /* 0x0000000404047c10 */ /* 0x000fe2000ff1e0ff */
[----:B------:R-:W-:-:S03]  /*5370*/  IMAD.SHL.U32 R8, R2, 0x8, RZ ;  /* 0x0000000802087824 */ /* 0x000fc600078e00ff */
[----:B------:R-:W-:Y:S02]  /*5380*/  IADD3 R6, R5, R6, RZ ;  /* 0x0000000605067210 */ /* 0x000fe40007ffe0ff */
[-C--:B------:R-:W-:Y:S02]  /*5390*/  IADD3 R10, P1, R8, R4.reuse, RZ ;  /* 0x00000004080a7210 */ /* 0x080fe40007f3e0ff */
[----:B------:R-:W-:Y:S02]  /*53a0*/  IADD3.X R5, R6, UR5, RZ, P0, !PT ;  /* 0x0000000506057c10 */ /* 0x000fe400087fe4ff */
[----:B------:R-:W-:-:S03]  /*53b0*/  LEA R6, P0, R2, R4, 0x7 ;  /* 0x0000000402067211 */ /* 0x000fc600078038ff */
[----:B------:R-:W-:Y:S01]  /*53c0*/  IMAD.X R11, R9, 0x1, R5, P1 ;  /* 0x00000001090b7824 */ /* 0x000fe200008e0605 */
[----:B------:R-:W-:Y:S02]  /*53d0*/  LEA.HI.X R7, R2, R5, R3, 0x7, P0 ;  /* 0x0000000502077211 */ /* 0x000fe400000f3c03 */
[----:B-----5:R-:W-:Y:S02]  /*53e0*/  ISETP.NE.AND P0, PT, R18, RZ, PT ;  /* 0x000000ff1200720c */ /* 0x020fe40003f05270 */
[----:B------:R-:W-:-:S05]  /*53f0*/  IADD3 R8, P2, R8, R6, RZ ;  /* 0x0000000608087210 */ /* 0x000fca0007f5e0ff */
[----:B------:R-:W-:-:S06]  /*5400*/  IMAD.X R9, R9, 0x1, R7, P2 ;  /* 0x0000000109097824 */ /* 0x000fcc00010e0607 */
[----:B------:R-:W-:Y:S05]  /*5410*/  @!P0 BRA `(.L_x_35) ;  /* 0x0000009800988947 */ /* 0x000fea0003800000 */
[----:B------:R-:W0:Y:S01]  /*5420*/  LDC.64 R20, c[0x0][0x5b0] ;  /* 0x00016c00ff147b82 */ /* 0x000e220000000a00 */
[----:B------:R-:W-:Y:S01]  /*5430*/  ULDC.64 UR6, c[0x0][0x5b8] ;  /* 0x00016e0000067ab9 */ /* 0x000fe20000000a00 */
[----:B------:R-:W-:Y:S01]  /*5440*/  ISETP.GE.AND P1, PT, R154, 0x1, PT ;  /* 0x000000019a00780c */ /* 0x000fe20003f26270 */
[----:B------:R-:W-:Y:S02]  /*5450*/  UIMAD UR4, UR10, UR6, URZ ;  /* 0x000000060a0472a4 */ /* 0x000fe4000f8e023f */
[----:B------:R-:W-:Y:S01]  /*5460*/  MOV R156, UR6 ;  /* 0x00000006009c7c02 */ /* 0x000fe20008000f00 */
[----:B------:R-:W-:Y:S01]  /*5470*/  BSSY B1, `(.L_x_36) ;  /* 0x000000e000017945 */ /* 0x000fe20003800000 */
[----:B------:R-:W-:Y:S01]  /*5480*/  ISETP.LT.OR P2, PT, R0, 0x1, !P1 ;  /* 0x000000010000780c */ /* 0x000fe20004f41670 */
[----:B------:R-:W-:Y:S01]  /*5490*/  UIMAD UR4, UR43, UR7, UR4 ;  /* 0x000000072b0472a4 */ /* 0x000fe2000f8e0204 */
[----:B------:R-:W1:Y:S01]  /*54a0*/  LDC.64 R22, c[0x0][0x5a8] ;  /* 0x00016a00ff167b82 */ /* 0x000e620000000a00 */
[----:B------:R-:W-:-:S04]  /*54b0*/  IMAD.WIDE.U32 R156, R156, UR43, R12 ;  /* 0x0000002b9c9c7c25 */ /* 0x000fc8000f8e000c */
[----:B------:R-:W-:Y:S02]  /*54c0*/  VIADD R153, R157, UR4 ;  /* 0x000000049d997c36 */ /* 0x000fe40008000000 */
[----:B------:R-:W-:Y:S02]  /*54d0*/  IMAD.MOV.U32 R152, RZ, RZ, R156 ;  /* 0x000000ffff987224 */ /* 0x000fe400078e009c */
[----:B0-----:R-:W-:Y:S02]  /*54e0*/  IMAD R161, R20, UR9, RZ ;  /* 0x0000000914a17c24 */ /* 0x001fe4000f8e02ff */
[----:B------:R-:W-:-:S04]  /*54f0*/  IMAD.WIDE.U32 R2, R160, R20, R152 ;  /* 0x00000014a0027225 */ /* 0x000fc800078e0098 */
[----:B------:R-:W-:Y:S01]  /*5500*/  IMAD R161, R160, R21, R161 ;  /* 0x00000015a0a17224 */ /* 0x000fe200078e02a1 */
[----:B-1----:R-:W-:-:S04]  /*5510*/  IADD3 R14, P0, R2, R22, RZ ;  /* 0x00000016020e7210 */ /* 0x002fc80007f1e0ff */
[----:B------:R-:W-:Y:S01]  /*5520*/  IADD3.X R15, R23, R3, R161, P0, !PT ;  /* 0x00000003170f7210 */ /* 0x000fe200007fe4a1 */
[----:B------:R-:W-:Y:S08]  /*5530*/  @P2 BRA `(.L_x_37) ;  /* 0x0000000000042947 */ /* 0x000ff00003800000 */
[----:B------:R0:W5:Y:S02]  /*5540*/  LDG.E.U8 R16, desc[UR36][R14.64] ;  /* 0x000000240e107981 */ /* 0x000164000c1e1100 */
.L_x_37:
[----:B------:R-:W-:Y:S05]  /*5550*/  BSYNC B1 ;  /* 0x0000000000017941 */ /* 0x000fea0003800000 */
.L_x_36:
[----:B------:R-:W2:Y:S01]  /*5560*/  LDL.LU R3, [R1] ;  /* 0x0000000001037983 */ /* 0x000ea20000300800 */
[----:B-----5:R-:W-:Y:S01]  /*5570*/  LOP3.LUT R2, R16, 0xffff, RZ, 0xc0, !PT ;  /* 0x0000ffff10027812 */ /* 0x020fe200078ec0ff */
[----:B------:R-:W-:Y:S01]  /*5580*/  BSSY B1, `(.L_x_38) ;  /* 0x000000a000017945 */ /* 0x000fe20003800000 */
[----:B------:R-:W-:Y:S02]  /*5590*/  ISETP.LT.OR P0, PT, R0, 0x2, !P1 ;  /* 0x000000020000780c */ /* 0x000fe40004f01670 */
[----:B------:R-:W-:-:S05]  /*55a0*/  PRMT R2, R2, 0x8880, RZ ;  /* 0x0000888002027816 */ /* 0x000fca00000000ff */
[----:B------:R-:W-:-:S04]  /*55b0*/  IMAD R2, R2, R18, RZ ;  /* 0x0000001202027224 */ /* 0x000fc800078e02ff */
[----:B--2---:R-:W-:-:S05]  /*55c0*/  @!P2 IMAD R3, R3, R17, R2 ;  /* 0x000000110303a224 */ /* 0x004fca00078e0202 */
[----:B------:R1:W-:Y:S01]  /*55d0*/  @!P2 STG.E.U8 desc[UR36][R4.64], R3 ;  /* 0x000000030400a986 */ /* 0x0003e2000c101124 */
[----:B------:R-:W-:Y:S05]  /*55e0*/  @P0 BRA `(.L_x_39) ;  /* 0x00000000000c0947 */ /* 0x000fea0003800000 */
[----:B------:R-:W2:Y:S02]  /*55f0*/  LDG.E.U8 R16, desc[UR36][R14.64+0x1] ;  /* 0x000001240e107981 */ /* 0x000ea4000c1e1100 */
[----:B--2---:R-:W-:-:S05]  /*5600*/  PRMT R2, R16, 0x8880, RZ ;  /* 0x0000888010027816 */ /* 0x004fca00000000ff */
[----:B------:R-:W-:-:S07]  /*5610*/  IMAD R2, R2, R18, RZ ;  /* 0x0000001202027224 */ /* 0x000fce00078e02ff */
.L_x_39:
[----:B------:R-:W-:Y:S05]  /*5620*/  BSYNC B1 ;  /* 0x0000000000017941 */ /* 0x000fea0003800000 */
.L_x_38:
[----:B-1----:R-:W2:Y:S01]  /*5630*/  LDL.LU R3, [R1+0x4] ;  /* 0x0000040001037983 */ /* 0x002ea20000300800 */
[C---:B------:R-:W-:Y:S01]  /*5640*/  SHF.L.U64.HI R159, R20.reuse, 0x3, R21 ;  /* 0x00000003149f7819 */ /* 0x040fe20000010215 */
[----:B------:R-:W-:Y:S01]  /*5650*/  IMAD.SHL.U32 R158, R20, 0x8, RZ ;  /* 0x00000008149e7824 */ /* 0x000fe200078e00ff */
[----:B------:R-:W-:Y:S03]  /*5660*/  BSSY B1, `(.L_x_40) ;  /* 0x000000d000017945 */ /* 0x000fe60003800000 */
[----:B------:R-:W-:-:S05]  /*5670*/  IMAD.WIDE.U32 R12, R160, R20, R158 ;  /* 0x00000014a00c7225 */ /* 0x000fca00078e009e */
[----:B------:R-:W-:Y:S02]  /*5680*/  IADD3 R161, R161, R13, RZ ;  /* 0x0000000da1a17210 */ /* 0x000fe40007ffe0ff */
[----:B------:R-:W-:-:S04]  /*5690*/  IADD3 R12, P2, P3, R156, R22, R12 ;  /* 0x000000169c0c7210 */ /* 0x000fc80007b5e00c */
[----:B------:R-:W-:Y:S01]  /*56a0*/  IADD3.X R13, R153, R23, R161, P2, P3 ;  /* 0x00000017990d7210 */ /* 0x000fe200017e64a1 */
[----:B--2---:R-:W-:-:S05]  /*56b0*/  @!P0 IMAD R3, R3, R17, R2 ;  /* 0x0000001103038224 */ /* 0x004fca00078e0202 */
[----:B------:R1:W-:Y:S01]  /*56c0*/  @!P0 STG.E.U8 desc[UR36][R4.64+0x1], R3 ;  /* 0x0000010304008986 */ /* 0x0003e2000c101124 */
[----:B------:R-:W-:-:S04]  /*56d0*/  ISETP.GE.AND P0, PT, R154, 0x9, PT ;  /* 0x000000099a00780c */ /* 0x000fc80003f06270 */
[----:B------:R-:W-:-:S13]  /*56e0*/  ISETP.LT.OR P4, PT, R0, 0x1, !P0 ;  /* 0x000000010000780c */ /* 0x000fda0004781670 */
[----:B-1----:R-:W-:Y:S05]  /*56f0*/  @P4 BRA `(.L_x_41) ;  /* 0x00000000000c4947 */ /* 0x002fea0003800000 */
[----:B------:R-:W2:Y:S02]  /*5700*/  LDG.E.U8 R16, desc[UR36][R12.64] ;  /* 0x000000240c107981 */ /* 0x000ea4000c1e1100 */
[----:B--2---:R-:W-:-:S05]  /*5710*/  PRMT R2, R16, 0x8880, RZ ;  /* 0x0000888010027816 */ /* 0x004fca00000000ff */
[----:B------:R-:W-:-:S07]  /*5720*/  IMAD R2, R2, R18, RZ ;  /* 0x0000001202027224 */ /* 0x000fce00078e02ff */
.L_x_41:
[----:B------:R-:W-:Y:S05]  /*5730*/  BSYNC B1 ;  /* 0x0000000000017941 */ /* 0x000fea0003800000 */
.L_x_40:
[----:B------:R-:W2:Y:S01]  /*5740*/  LDL.LU R3, [R1+0x8] ;  /* 0x0000080001037983 */ /* 0x000ea20000300800 */
[----:B------:R-:W-:Y:S01]  /*5750*/  ISETP.LT.OR P2, PT, R0, 0x2, !P0 ;  /* 0x000000020000780c */ /* 0x000fe20004741670 */
[----:B------:R-:W-:Y:S01]  /*5760*/  BSSY B1, `(.L_x_42) ;  /* 0x0000007000017945 */ /* 0x000fe20003800000 */
[----:B--2---:R-:W-:-:S05]  /*5770*/  @!P4 IMAD R3, R3, R17, R2 ;  /* 0x000000110303c224 */ /* 0x004fca00078e0202 */
[----:B------:R1:W-:Y:S06]  /*5780*/  @!P4 STG.E.U8 desc[UR36][R10.64], R3 ;  /* 0x000000030a00c986 */ /* 0x0003ec000c101124 */
[----:B------:R-:W-:Y:S05]  /*5790*/  @P2 BRA `(.L_x_43) ;  /* 0x00000000000c2947 */ /* 0x000fea0003800000 */
[----:B------:R-:W2:Y:S02]  /*57a0*/  LDG.E.U8 R16, desc[UR36][R12.64+0x1] ;  /* 0x000001240c107981 */ /* 0x000ea4000c1e1100 */
[----:B--2---:R-:W-:-:S05]  /*57b0*/  PRMT R2, R16, 0x8880, RZ ;  /* 0x0000888010027816 */ /* 0x004fca00000000ff */
[----:B------:R-:W-:-:S07]  /*57c0*/  IMAD R2, R2, R18, RZ ;  /* 0x0000001202027224 */ /* 0x000fce00078e02ff */
.L_x_43:
[----:B------:R-:W-:Y:S05]  /*57d0*/  BSYNC B1 ;  /* 0x0000000000017941 */ /* 0x000fea0003800000 */
.L_x_42:
[----:B-1----:R-:W2:Y:S01]  /*57e0*/  LDL.LU R3, [R1+0xc] ;  /* 0x00000c0001037983 */ /* 0x002ea20000300800 */
[----:B------:R-:W-:Y:S01]  /*57f0*/  BSSY B1, `(.L_x_44) ;  /* 0x0000009000017945 */ /* 0x000fe20003800000 */
[----:B------:R-:W-:Y:S01]  /*5800*/  ISETP.LT.OR P3, PT, R0, 0xa, !P1 ;  /* 0x0000000a0000780c */ /* 0x000fe20004f61670 */
[----:B--2---:R-:W-:-:S05]  /*5810*/  @!P2 IMAD R3, R3, R17, R2 ;  /* 0x000000110303a224 */ /* 0x004fca00078e0202 */
[----:B------:R1:W-:Y:S01]  /*5820*/  @!P2 STG.E.U8 desc[UR36][R10.64+0x1], R3 ;  /* 0x000001030a00a986 */ /* 0x0003e2000c101124 */
[----:B------:R-:W-:-:S13]  /*5830*/  ISETP.LT.OR P2, PT, R0, 0x9, !P1 ;  /* 0x000000090000780c */ /* 0x000fda0004f41670 */
[----:B-1----:R-:W-:Y:S05]  /*5840*/  @P2 BRA `(.L_x_45) ;  /* 0x00000000000c2947 */ /* 0x002fea0003800000 */
[----:B------:R-:W2:Y:S02]  /*5850*/  LDG.E.U8 R16, desc[UR36][R14.64+0x8] ;  /* 0x000008240e107981 */ /* 0x000ea4000c1e1100 */
[----:B--2---:R-:W-:-:S05]  /*5860*/  PRMT R2, R16, 0x8880, RZ ;  /* 0x0000888010027816 */ /* 0x004fca00000000ff */
[----:B------:R-:W-:-:S07]  /*5870*/  IMAD R2, R2, R18, RZ ;  /* 0x0000001202027224 */ /* 0x000fce00078e02ff */
.L_x_45:
[----:B------:R-:W-:Y:S05]  /*5880*/  BSYNC B1 ;  /* 0x0000000000017941 */ /* 0x000fea0003800000 */
.L_x_44:
[----:B------:R-:W2:Y:S01]  /*5890*/  LDL.LU R3, [R1+0x10] ;  /* 0x0000100001037983 */ /* 0x000ea20000300800 */
[----:B------:R-:W-:Y:S01]  /*58a0*/  BSSY B1, `(.L_x_46) ;  /* 0x0000007000017945 */ /* 0x000fe20003800000 */
[----:B--2---:R-:W-:-:S05]  /*58b0*/  @!P2 IMAD R3, R3, R17, R2 ;  /* 0x000000110303a224 */ /* 0x004fca00078e0202 */
[----:B------:R1:W-:Y:S01]  /*58c0*/  @!P2 STG.E.U8 desc[UR36][R4.64+0x8], R3 ;  /* 0x000008030400a986 */ /* 0x0003e2000c101124 */
[----:B------:R-:W-:Y:S05]  /*58d0*/  @P3 BRA `(.L_x_47) ;  /* 0x00000000000c3947 */ /* 0x000fea0003800000 */
[----:B------:R-:W2:Y:S02]  /*58e0*/  LDG.E.U8 R16, desc[UR36][R14.64+0x9] ;  /* 0x000009240e107981 */ /* 0x000ea4000c1e1100 */
[----:B--2---:R-:W-:-:S05]  /*58f0*/  PRMT R2, R16, 0x8880, RZ ;  /* 0x0000888010027816 */ /* 0x004fca00000000ff */
[----:B------:R-:W-:-:S07]  /*5900*/  IMAD R2, R2, R18, RZ ;  /* 0x0000001202027224 */ /* 0x000fce00078e02ff */
.L_x_47:
[----:B------:R-:W-:Y:S05]  /*5910*/  BSYNC B1 ;  /* 0x0000000000017941 */ /* 0x000fea0003800000 */
.L_x_46:
[----:B-1----:R-:W2:Y:S01]  /*5920*/  LDL.LU R3, [R1+0x14] ;  /* 0x0000140001037983 */ /* 0x002ea20000300800 */
[C---:B------:R-:W-:Y:S01]  /*5930*/  ISETP.LT.OR P2, PT, R0.reuse, 0x9, !P0 ;  /* 0x000000090000780c */ /* 0x040fe20004741670 */
[----:B------:R-:W-:Y:S01]  /*5940*/  BSSY B1, `(.L_x_48) ;  /* 0x000000b000017945 */ /* 0x000fe20003800000 */
[C---:B------:R-:W-:Y:S02]  /*5950*/  ISETP.LT.OR P4, PT, R0.reuse, 0x11, !P1 ;  /* 0x000000110000780c */ /* 0x040fe40004f81670 */
[C---:B------:R-:W-:Y:S02]  /*5960*/  ISETP.LT.OR P5, PT, R0.reuse, 0x12, !P1 ;  /* 0x000000120000780c */ /* 0x040fe40004fa1670 */
[----:B------:R-:W-:Y:S01]  /*5970*/  ISETP.LT.OR P6, PT, R0, 0x11, !P0 ;  /* 0x000000110000780c */ /* 0x000fe200047c1670 */
[----:B--2---:R-:W-:-:S05]  /*5980*/  @!P3 IMAD R3, R3, R17, R2 ;  /* 0x000000110303b224 */ /* 0x004fca00078e0202 */
[----:B------:R1:W-:Y:S01]  /*5990*/  @!P3 STG.E.U8 desc[UR36][R4.64+0x9], R3 ;  /* 0x000009030400b986 */ /* 0x0003e2000c101124 */
[----:B------:R-:W-:Y:S01]  /*59a0*/  ISETP.LT.OR P3, PT, R0, 0xa, !P0 ;  /* 0x0000000a0000780c */ /* 0x000fe20004761670 */
[----:B------:R-:W-:-:S12]  /*59b0*/  @P2 BRA `(.L_x_49) ;  /* 0x00000000000c2947 */ /* 0x000fd80003800000 */
[----:B------:R-:W2:Y:S02]  /*59c0*/  LDG.E.U8 R16, desc[UR36][R12.64+0x8] ;  /* 0x000008240c107981 */ /* 0x000ea4000c1e1100 */
[----:B--2---:R-:W-:-:S05]  /*59d0*/  PRMT R2, R16, 0x8880, RZ ;  /* 0x0000888010027816 */ /* 0x004fca00000000ff */
[----:B------:R-:W-:-:S07]  /*59e0*/  IMAD R2, R2, R18, RZ ;  /* 0x0000001202027224 */ /* 0x000fce00078e02ff */
.L_x_49:
[----:B------:R-:W-:Y:S05]  /*59f0*/  BSYNC B1 ;  /* 0x0000000000017941 */ /* 0x000fea0003800000 */
.L_x_48:
[----:B-1----:R-:W2:Y:S01]  /*5a00*/  LDL.LU R3, [R1+0x18] ;  /* 0x0000180001037983 */ /* 0x002ea20000300800 */
[----:B------:R-:W-:Y:S01]  /*5a10*/  BSSY B1, `(.L_x_50) ;  /* 0x0000007000017945 */ /* 0x000fe20003800000 */
[----:B--2---:R-:W-:-:S05]  /*5a20*/  @!P2 IMAD R3, R3, R17, R2 ;  /* 0x000000110303a224 */ /* 0x004fca00078e0202 */
[----:B------:R1:W-:Y:S01]  /*5a30*/  @!P2 STG.E.U8 desc[UR36][R10.64+0x8], R3 ;  /* 0x000008030a00a986 */ /* 0x0003e2000c101124 */
[----:B------:R-:W-:Y:S05]  /*5a40*/  @P3 BRA `(.L_x_51) ;  /* 0x00000000000c3947 */ /* 0x000fea0003800000 */
[----:B------:R-:W2:Y:S02]  /*5a50*/  LDG.E.U8 R16, desc[UR36][R12.64+0x9] ;  /* 0x000009240c107981 */ /* 0x000ea4000c1e1100 */
[----:B--2---:R-:W-:-:S05]  /*5a60*/  PRMT R2, R16, 0x8880, RZ ;  /* 0x0000888010027816 */ /* 0x004fca00000000ff */
[----:B------:R-:W-:-:S07]  /*5a70*/  IMAD R2, R2, R18, RZ ;  /* 0x0000001202027224 */ /* 0x000fce00078e02ff */
.L_x_51:
[----:B------:R-:W-:Y:S05]  /*5a80*/  BSYNC B1 ;  /* 0x0000000000017941 */ /* 0x000fea0003800000 */
.L_x_50:
        /* <DEDUP_REMOVED lines=8> */
.L_x_53:
[----:B------:R-:W-:Y:S05]  /*5b10*/  BSYNC B1 ;  /* 0x0000000000017941 */ /* 0x000fea0003800000 */
.L_x_52:
        /* <DEDUP_REMOVED lines=8> */
.L_x_55:
[----:B------:R-:W-:Y:S05]  /*5ba0*/  BSYNC B1 ;  /* 0x0000000000017941 */ /* 0x000fea0003800000 */
.L_x_54:
        /* <DEDUP_REMOVED lines=8> */
.L_x_57:
[----:B------:R-:W-:Y:S05]  /*5c30*/  BSYNC B1 ;  /* 0x0000000000017941 */ /* 0x000fea0003800000 */
.L_x_56:
        /* <DEDUP_REMOVED lines=13> */
.L_x_59:
[----:B------:R-:W-:Y:S05]  /*5d10*/  BSYNC B1 ;  /* 0x0000000000017941 */ /* 0x000fea0003800000 */
.L_x_58:
        /* <DEDUP_REMOVED lines=8> */
.L_x_61:
[----:B------:R-:W-:Y:S05]  /*5da0*/  BSYNC B1 ;  /* 0x0000000000017941 */ /* 0x000fea0003800000 */
.L_x_60:
        /* <DEDUP_REMOVED lines=8> */
.L_x_63:
[----:B------:R-:W-:Y:S05]  /*5e30*/  BSYNC B1 ;  /* 0x0000000000017941 */ /* 0x000fea0003800000 */
.L_x_62:
        /* <DEDUP_REMOVED lines=8> */
.L_x_65:
[----:B------:R-:W-:Y:S05]  /*5ec0*/  BSYNC B1 ;  /* 0x0000000000017941 */ /* 0x000fea0003800000 */
.L_x_64:
        /* <DEDUP_REMOVED lines=8> */
.L_x_67:
[----:B------:R-:W-:Y:S05]  /*5f50*/  BSYNC B1 ;  /* 0x0000000000017941 */ /* 0x000fea0003800000 */
.L_x_66:
        /* <DEDUP_REMOVED lines=13> */
.L_x_69:
[----:B------:R-:W-:Y:S05]  /*6030*/  BSYNC B1 ;  /* 0x0000000000017941 */ /* 0x000fea0003800000 */
.L_x_68:
        /* <DEDUP_REMOVED lines=8> */
.L_x_71:
[----:B------:R-:W-:Y:S05]  /*60c0*/  BSYNC B1 ;  /* 0x0000000000017941 */ /* 0x000fea0003800000 */
.L_x_70:
        /* <DEDUP_REMOVED lines=8> */
.L_x_73:
[----:B------:R-:W-:Y:S05]  /*6150*/  BSYNC B1 ;  /* 0x0000000000017941 */ /* 0x000fea0003800000 */
.L_x_72:
        /* <DEDUP_REMOVED lines=8> */
.L_x_75:
[----:B------:R-:W-:Y:S05]  /*61e0*/  BSYNC B1 ;  /* 0x0000000000017941 */ /* 0x000fea0003800000 */
.L_x_74:
        /* <DEDUP_REMOVED lines=8> */
.L_x_77:
[----:B------:R-:W-:Y:S05]  /*6270*/  BSYNC B1 ;  /* 0x0000000000017941 */ /* 0x000fea0003800000 */
.L_x_76:
        /* <DEDUP_REMOVED lines=13> */
.L_x_79:
[----:B------:R-:W-:Y:S05]  /*6350*/  BSYNC B1 ;  /* 0x0000000000017941 */ /* 0x000fea0003800000 */
.L_x_78:
        /* <DEDUP_REMOVED lines=8> */
.L_x_81:
[----:B------:R-:W-:Y:S05]  /*63e0*/  BSYNC B1 ;  /* 0x0000000000017941 */ /* 0x000fea0003800000 */
.L_x_80:
        /* <DEDUP_REMOVED lines=8> */
.L_x_83:
[----:B------:R-:W-:Y:S05]  /*6470*/  BSYNC B1 ;  /* 0x0000000000017941 */ /* 0x000fea0003800000 */
.L_x_82:
        /* <DEDUP_REMOVED lines=8> */
.L_x_85:
[----:B------:R-:W-:Y:S05]  /*6500*/  BSYNC B1 ;  /* 0x0000000000017941 */ /* 0x000fea0003800000 */
.L_x_84:
        /* <DEDUP_REMOVED lines=8> */
.L_x_87:
[----:B------:R-:W-:Y:S05]  /*6590*/  BSYNC B1 ;  /* 0x0000000000017941 */ /* 0x000fea0003800000 */
.L_x_86:
        /* <DEDUP_REMOVED lines=13> */
.L_x_89:
[----:B------:R-:W-:Y:S05]  /*6670*/  BSYNC B1 ;  /* 0x0000000000017941 */ /* 0x000fea0003800000 */
.L_x_88:
        /* <DEDUP_REMOVED lines=8> */
.L_x_91:
[----:B------:R-:W-:Y:S05]  /*6700*/  BSYNC B1 ;  /* 0x0000000000017941 */ /* 0x000fea0003800000 */
.L_x_90:
        /* <DEDUP_REMOVED lines=8> */
.L_x_93:
[----:B------:R-:W-:Y:S05]  /*6790*/  BSYNC B1 ;  /* 0x0000000000017941 */ /* 0x000fea0003800000 */
.L_x_92:
        /* <DEDUP_REMOVED lines=8> */
.L_x_95:
[----:B------:R-:W-:Y:S05]  /*6820*/  BSYNC B1 ;  /* 0x0000000000017941 */ /* 0x000fea0003800000 */
.L_x_94:
        /* <DEDUP_REMOVED lines=8> */
.L_x_97:
[----:B------:R-:W-:Y:S05]  /*68b0*/  BSYNC B1 ;  /* 0x0000000000017941 */ /* 0x000fea0003800000 */
.L_x_96:
        /* <DEDUP_REMOVED lines=13> */
.L_x_99:
[----:B------:R-:W-:Y:S05]  /*6990*/  BSYNC B1 ;  /* 0x0000000000017941 */ /* 0x000fea0003800000 */
.L_x_98:
        /* <DEDUP_REMOVED lines=8> */
.L_x_101:
[----:B------:R-:W-:Y:S05]  /*6a20*/  BSYNC B1 ;  /* 0x0000000000017941 */ /* 0x000fea0003800000 */
.L_x_100:
        /* <DEDUP_REMOVED lines=8> */
.L_x_103:
[----:B------:R-:W-:Y:S05]  /*6ab0*/  BSYNC B1 ;  /* 0x0000000000017941 */ /* 0x000fea0003800000 */
.L_x_102:
        /* <DEDUP_REMOVED lines=8> */
.L_x_105:
[----:B------:R-:W-:Y:S05]  /*6b40*/  BSYNC B1 ;  /* 0x0000000000017941 */ /* 0x000fea0003800000 */
.L_x_104:
        /* <DEDUP_REMOVED lines=8> */
.L_x_107:
[----:B------:R-:W-:Y:S05]  /*6bd0*/  BSYNC B1 ;  /* 0x0000000000017941 */ /* 0x000fea0003800000 */
.L_x_106:
        /* <DEDUP_REMOVED lines=13> */
.L_x_109:
[----:B------:R-:W-:Y:S05]  /*6cb0*/  BSYNC B1 ;  /* 0x0000000000017941 */ /* 0x000fea0003800000 */
.L_x_108:
        /* <DEDUP_REMOVED lines=8> */
.L_x_111:
[----:B------:R-:W-:Y:S05]  /*6d40*/  BSYNC B1 ;  /* 0x0000000000017941 */ /* 0x000fea0003800000 */
.L_x_110:
        /* <DEDUP_REMOVED lines=8> */
.L_x_113:
[----:B------:R-:W-:Y:S05]  /*6dd0*/  BSYNC B1 ;  /* 0x0000000000017941 */ /* 0x000fea0003800000 */
.L_x_112:
        /* <DEDUP_REMOVED lines=8> */
.L_x_115:
[----:B------:R-:W-:Y:S05]  /*6e60*/  BSYNC B1 ;  /* 0x0000000000017941 */ /* 0x000fea0003800000 */
.L_x_114:
        /* <DEDUP_REMOVED lines=8> */
.L_x_117:
[----:B------:R-:W-:Y:S05]  /*6ef0*/  BSYNC B1 ;  /* 0x0000000000017941 */ /* 0x000fea0003800000 */
.L_x_116:
        /* <DEDUP_REMOVED lines=13> */
.L_x_119:
[----:B------:R-:W-:Y:S05]  /*6fd0*/  BSYNC B1 ;  /* 0x0000000000017941 */ /* 0x000fea0003800000 */
.L_x_118:
        /* <DEDUP_REMOVED lines=8> */
.L_x_121:
[----:B------:R-:W-:Y:S05]  /*7060*/  BSYNC B1 ;  /* 0x0000000000017941 */ /* 0x000fea0003800000 */
.L_x_120:
        /* <DEDUP_REMOVED lines=8> */
.L_x_123:
[----:B------:R-:W-:Y:S05]  /*70f0*/  BSYNC B1 ;  /* 0x0000000000017941 */ /* 0x000fea0003800000 */
.L_x_122:
        /* <DEDUP_REMOVED lines=8> */
.L_x_125:
[----:B------:R-:W-:Y:S05]  /*7180*/  BSYNC B1 ;  /* 0x0000000000017941 */ /* 0x000fea0003800000 */
.L_x_124:
        /* <DEDUP_REMOVED lines=8> */
.L_x_127:
[----:B------:R-:W-:Y:S05]  /*7210*/  BSYNC B1 ;  /* 0x0000000000017941 */ /* 0x000fea0003800000 */
.L_x_126:
        /* <DEDUP_REMOVED lines=13> */
.L_x_129:
[----:B------:R-:W-:Y:S05]  /*72f0*/  BSYNC B1 ;  /* 0x0000000000017941 */ /* 0x000fea0003800000 */
.L_x_128:
        /* <DEDUP_REMOVED lines=8> */
.L_x_131:
[----:B------:R-:W-:Y:S05]  /*7380*/  BSYNC B1 ;  /* 0x0000000000017941 */ /* 0x000fea0003800000 */
.L_x_130:
        /* <DEDUP_REMOVED lines=8> */
.L_x_133:
[----:B------:R-:W-:Y:S05]  /*7410*/  BSYNC B1 ;  /* 0x0000000000017941 */ /* 0x000fea0003800000 */
.L_x_132:
        /* <DEDUP_REMOVED lines=8> */
.L_x_135:
[----:B------:R-:W-:Y:S05]  /*74a0*/  BSYNC B1 ;  /* 0x0000000000017941 */ /* 0x000fea0003800000 */
.L_x_134:
        /* <DEDUP_REMOVED lines=8> */
.L_x_137:
[----:B------:R-:W-:Y:S05]  /*7530*/  BSYNC B1 ;  /* 0x0000000000017941 */ /* 0x000fea0003800000 */
.L_x_136:
        /* <DEDUP_REMOVED lines=13> */
.L_x_139:
[----:B------:R-:W-:Y:S05]  /*7610*/  BSYNC B1 ;  /* 0x0000000000017941 */ /* 0x000fea0003800000 */
.L_x_138:
        /* <DEDUP_REMOVED lines=8> */
.L_x_141:
[----:B------:R-:W-:Y:S05]  /*76a0*/  BSYNC B1 ;  /* 0x0000000000017941 */ /* 0x000fea0003800000 */
.L_x_140:
[----:B-1----:R-:W2:Y:S01]  /*76b0*/  LDL.LU R3, [R1+0xd0] ;  /* 0x0000d00001037983 */ /* 0x002ea20000300800 */
[----:B------:R-:W-:Y:S01]  /*76c0*/  BSSY B1, `(.L_x_142) ;  /* 0x0000007000017945 */ /* 0x000fe20003800000 */
[----:B--2---:R-:W-:-:S05]  /*76d0*/  @!P3 IMAD R3, R3, R17, R2 ;  /* 0x000000110303b224 */ /* 0x004fca00078e0202 */
[----:B------:R1:W-:Y:S01]  /*76e0*/  @!P3 STG.E.U8 desc[UR36][R4.64+0x68], R3 ;  /* 0x000068030400b986 */ /* 0x0003e2000c101124 */
[----:B------:R-:W-:Y:S05]  /*76f0*/  @P5 BRA `(.L_x_143) ;  /* 0x00000000000c5947 */ /* 0x000fea0003800000 */
[----:B------:R-:W1:Y:S02]  /*7700*/  LDG.E.U8 R16, desc[UR36][R14.64+0x69] ;  /* 0x000069240e107981 */ /* 0x000e64000c1e1100 */
[----:B-1----:R-:W-:-:S05]  /*7710*/  PRMT R3, R16, 0x8880, RZ ;  /* 0x0000888010037816 */ /* 0x002fca00000000ff */
[----:B------:R-:W-:-:S07]  /*7720*/  IMAD R2, R3, R18, RZ ;  /* 0x0000001203027224 */ /* 0x000fce00078e02ff */
.L_x_143:
[----:B------:R-:W-:Y:S05]  /*7730*/  BSYNC B1 ;  /* 0x0000000000017941 */ /* 0x000fea0003800000 */
.L_x_142:
        /* <DEDUP_REMOVED lines=8> */
.L_x_145:
[----:B------:R-:W-:Y:S05]  /*77c0*/  BSYNC B1 ;  /* 0x0000000000017941 */ /* 0x000fea0003800000 */
.L_x_144:
        /* <DEDUP_REMOVED lines=8> */
.L_x_147:
[----:B------:R-:W-:Y:S05]  /*7850*/  BSYNC B1 ;  /* 0x0000000000017941 */ /* 0x000fea0003800000 */
.L_x_146:
        /* <DEDUP_REMOVED lines=10> */
[----:B------:R-:W1:Y:S02]  /*7900*/  LDG.E.U8 R16, desc[UR36][R14.64+0x70] ;  /* 0x000070240e107981 */ /* 0x000e64000c1e1100 */
[----:B-1----:R-:W-:-:S05]  /*7910*/  PRMT R3, R16, 0x8880, RZ ;  /* 0x0000888010037816 */ /* 0x002fca00000000ff */
[----:B------:R-:W-:-:S07]  /*7920*/  IMAD R2, R3, R18, RZ ;  /* 0x0000001203027224 */ /* 0x000fce00078e02ff */
.L_x_149:
[----:B------:R-:W-:Y:S05]  /*7930*/  BSYNC B1 ;  /* 0x0000000000017941 */ /* 0x000fea0003800000 */
.L_x_148:
        /* <DEDUP_REMOVED lines=8> */
.L_x_151:
[----:B------:R-:W-:Y:S05]  /*79c0*/  BSYNC B1 ;  /* 0x0000000000017941 */ /* 0x000fea0003800000 */
.L_x_150:
        /* <DEDUP_REMOVED lines=8> */
.L_x_153:
[----:B------:R-:W-:Y:S05]  /*7a50*/  BSYNC B1 ;  /* 0x0000000000017941 */ /* 0x000fea0003800000 */
.L_x_152:
        /* <DEDUP_REMOVED lines=8> */
.L_x_155:
[----:B------:R-:W-:Y:S05]  /*7ae0*/  BSYNC B1 ;  /* 0x0000000000017941 */ /* 0x000fea0003800000 */
.L_x_154:
        /* <DEDUP_REMOVED lines=8> */
.L_x_157:
[----:B------:R-:W-:Y:S05]  /*7b70*/  BSYNC B1 ;  /* 0x0000000000017941 */ /* 0x000fea0003800000 */
.L_x_156:
        /* <DEDUP_REMOVED lines=13> */
.L_x_159:
[----:B------:R-:W-:Y:S05]  /*7c50*/  BSYNC B1 ;  /* 0x0000000000017941 */ /* 0x000fea0003800000 */
.L_x_158:
        /* <DEDUP_REMOVED lines=8> */
.L_x_161:
[----:B------:R-:W-:Y:S05]  /*7ce0*/  BSYNC B1 ;  /* 0x0000000000017941 */ /* 0x000fea0003800000 */
.L_x_160:
        /* <DEDUP_REMOVED lines=8> */
.L_x_163:
[----:B------:R-:W-:Y:S05]  /*7d70*/  BSYNC B1 ;  /* 0x0000000000017941 */ /* 0x000fea0003800000 */
.L_x_162:
        /* <DEDUP_REMOVED lines=8> */
.L_x_165:
[----:B------:R-:W-:Y:S05]  /*7e00*/  BSYNC B1 ;  /* 0x0000000000017941 */ /* 0x000fea0003800000 */
.L_x_164:
        /* <DEDUP_REMOVED lines=8> */
.L_x_167:
[----:B------:R-:W-:Y:S05]  /*7e90*/  BSYNC B1 ;  /* 0x0000000000017941 */ /* 0x000fea0003800000 */
.L_x_166:
        /* <DEDUP_REMOVED lines=13> */
.L_x_169:
[----:B------:R-:W-:Y:S05]  /*7f70*/  BSYNC B1 ;  /* 0x0000000000017941 */ /* 0x000fea0003800000 */
.L_x_168:
        /* <DEDUP_REMOVED lines=8> */
.L_x_171:
[----:B------:R-:W-:Y:S05]  /*8000*/  BSYNC B1 ;  /* 0x0000000000017941 */ /* 0x000fea0003800000 */
.L_x_170:
        /* <DEDUP_REMOVED lines=8> */
.L_x_173:
[----:B------:R-:W-:Y:S05]  /*8090*/  BSYNC B1 ;  /* 0x0000000000017941 */ /* 0x000fea0003800000 */
.L_x_172:
        /* <DEDUP_REMOVED lines=8> */
.L_x_175:
[----:B------:R-:W-:Y:S05]  /*8120*/  BSYNC B1 ;  /* 0x0000000000017941 */ /* 0x000fea0003800000 */
.L_x_174:
        /* <DEDUP_REMOVED lines=8> */
.L_x_177:
[----:B------:R-:W-:Y:S05]  /*81b0*/  BSYNC B1 ;  /* 0x0000000000017941 */ /* 0x000fea0003800000 */
.L_x_176:
        /* <DEDUP_REMOVED lines=13> */
.L_x_179:
[----:B------:R-:W-:Y:S05]  /*8290*/  BSYNC B1 ;  /* 0x0000000000017941 */ /* 0x000fea0003800000 */
.L_x_178:
        /* <DEDUP_REMOVED lines=8> */
.L_x_181:
[----:B------:R-:W-:Y:S05]  /*8320*/  BSYNC B1 ;  /* 0x0000000000017941 */ /* 0x000fea0003800000 */
.L_x_180:
        /* <DEDUP_REMOVED lines=8> */
.L_x_183:
[----:B------:R-:W-:Y:S05]  /*83b0*/  BSYNC B1 ;  /* 0x0000000000017941 */ /* 0x000fea0003800000 */
.L_x_182:
        /* <DEDUP_REMOVED lines=8> */
.L_x_185:
[----:B------:R-:W-:Y:S05]  /*8440*/  BSYNC B1 ;  /* 0x0000000000017941 */ /* 0x000fea0003800000 */
.L_x_184:
        /* <DEDUP_REMOVED lines=8> */
.L_x_187:
[----:B------:R-:W-:Y:S05]  /*84d0*/  BSYNC B1 ;  /* 0x0000000000017941 */ /* 0x000fea0003800000 */
.L_x_186:
        /* <DEDUP_REMOVED lines=13> */
.L_x_189:
[----:B------:R-:W-:Y:S05]  /*85b0*/  BSYNC B1 ;  /* 0x0000000000017941 */ /* 0x000fea0003800000 */
.L_x_188:
        /* <DEDUP_REMOVED lines=8> */
.L_x_191:
[----:B------:R-:W-:Y:S05]  /*8640*/  BSYNC B1 ;  /* 0x0000000000017941 */ /* 0x000fea0003800000 */
.L_x_190:
        /* <DEDUP_REMOVED lines=8> */
.L_x_193:
[----:B------:R-:W-:Y:S05]  /*86d0*/  BSYNC B1 ;  /* 0x0000000000017941 */ /* 0x000fea0003800000 */
.L_x_192:
        /* <DEDUP_REMOVED lines=8> */
.L_x_195:
[----:B------:R-:W-:Y:S05]  /*8760*/  BSYNC B1 ;  /* 0x0000000000017941 */ /* 0x000fea0003800000 */
.L_x_194:
        /* <DEDUP_REMOVED lines=8> */
.L_x_197:
[----:B------:R-:W-:Y:S05]  /*87f0*/  BSYNC B1 ;  /* 0x0000000000017941 */ /* 0x000fea0003800000 */
.L_x_196:
        /* <DEDUP_REMOVED lines=13> */
.L_x_199:
[----:B------:R-:W-:Y:S05]  /*88d0*/  BSYNC B1 ;  /* 0x0000000000017941 */ /* 0x000fea0003800000 */
.L_x_198:
        /* <DEDUP_REMOVED lines=8> */
.L_x_201:
[----:B------:R-:W-:Y:S05]  /*8960*/  BSYNC B1 ;  /* 0x0000000000017941 */ /* 0x000fea0003800000 */
.L_x_200:
        /* <DEDUP_REMOVED lines=8> */
.L_x_203:
[----:B------:R-:W-:Y:S05]  /*89f0*/  BSYNC B1 ;  /* 0x0000000000017941 */ /* 0x000fea0003800000 */
.L_x_202:
        /* <DEDUP_REMOVED lines=8> */
.L_x_205:
[----:B------:R-:W-:Y:S05]  /*8a80*/  BSYNC B1 ;  /* 0x0000000000017941 */ /* 0x000fea0003800000 */
.L_x_204:
        /* <DEDUP_REMOVED lines=8> */
.L_x_207:
[----:B------:R-:W-:Y:S05]  /*8b10*/  BSYNC B1 ;  /* 0x0000000000017941 */ /* 0x000fea0003800000 */
.L_x_206:
        /* <DEDUP_REMOVED lines=13> */
.L_x_209:
[----:B------:R-:W-:Y:S05]  /*8bf0*/  BSYNC B1 ;  /* 0x0000000000017941 */ /* 0x000fea0003800000 */
.L_x_208:
        /* <DEDUP_REMOVED lines=8> */
.L_x_211:
[----:B------:R-:W-:Y:S05]  /*8c80*/  BSYNC B1 ;  /* 0x0000000000017941 */ /* 0x000fea0003800000 */
.L_x_210:
        /* <DEDUP_REMOVED lines=8> */
.L_x_213:
[----:B------:R-:W-:Y:S05]  /*8d10*/  BSYNC B1 ;  /* 0x0000000000017941 */ /* 0x000fea0003800000 */
.L_x_212:
        /* <DEDUP_REMOVED lines=8> */
.L_x_215:
[----:B------:R-:W-:Y:S05]  /*8da0*/  BSYNC B1 ;  /* 0x0000000000017941 */ /* 0x000fea0003800000 */
.L_x_214:
        /* <DEDUP_REMOVED lines=8> */
.L_x_217:
[----:B------:R-:W-:Y:S05]  /*8e30*/  BSYNC B1 ;  /* 0x0000000000017941 */ /* 0x000fea0003800000 */
.L_x_216:
        /* <DEDUP_REMOVED lines=13> */
.L_x_219:
[----:B------:R-:W-:Y:S05]  /*8f10*/  BSYNC B1 ;  /* 0x0000000000017941 */ /* 0x000fea0003800000 */
.L_x_218:
        /* <DEDUP_REMOVED lines=8> */
.L_x_221:
[----:B------:R-:W-:Y:S05]  /*8fa0*/  BSYNC B1 ;  /* 0x0000000000017941 */ /* 0x000fea0003800000 */
.L_x_220:
        /* <DEDUP_REMOVED lines=8> */
.L_x_223:
[----:B------:R-:W-:Y:S05]  /*9030*/  BSYNC B1 ;  /* 0x0000000000017941 */ /* 0x000fea0003800000 */
.L_x_222:
        /* <DEDUP_REMOVED lines=8> */
.L_x_225:
[----:B------:R-:W-:Y:S05]  /*90c0*/  BSYNC B1 ;  /* 0x0000000000017941 */ /* 0x000fea0003800000 */
.L_x_224:
        /* <DEDUP_REMOVED lines=8> */
.L_x_227:
[----:B------:R-:W-:Y:S05]  /*9150*/  BSYNC B1 ;  /* 0x0000000000017941 */ /* 0x000fea0003800000 */
.L_x_226:
        /* <DEDUP_REMOVED lines=13> */
.L_x_229:
[----:B------:R-:W-:Y:S05]  /*9230*/  BSYNC B1 ;  /* 0x0000000000017941 */ /* 0x000fea0003800000 */
.L_x_228:
        /* <DEDUP_REMOVED lines=8> */
.L_x_231:
[----:B------:R-:W-:Y:S05]  /*92c0*/  BSYNC B1 ;  /* 0x0000000000017941 */ /* 0x000fea0003800000 */
.L_x_230:
        /* <DEDUP_REMOVED lines=8> */
.L_x_233:
[----:B------:R-:W-:Y:S05]  /*9350*/  BSYNC B1 ;  /* 0x0000000000017941 */ /* 0x000fea0003800000 */
.L_x_232:
        /* <DEDUP_REMOVED lines=8> */
.L_x_235:
[----:B------:R-:W-:Y:S05]  /*93e0*/  BSYNC B1 ;  /* 0x0000000000017941 */ /* 0x000fea0003800000 */
.L_x_234:
        /* <DEDUP_REMOVED lines=8> */
.L_x_237:
[----:B------:R-:W-:Y:S05]  /*9470*/  BSYNC B1 ;  /* 0x0000000000017941 */ /* 0x000fea0003800000 */
.L_x_236:
        /* <DEDUP_REMOVED lines=13> */
.L_x_239:
[----:B------:R-:W-:Y:S05]  /*9550*/  BSYNC B1 ;  /* 0x0000000000017941 */ /* 0x000fea0003800000 */
.L_x_238:
        /* <DEDUP_REMOVED lines=8> */
.L_x_241:
[----:B------:R-:W-:Y:S05]  /*95e0*/  BSYNC B1 ;  /* 0x0000000000017941 */ /* 0x000fea0003800000 */
.L_x_240:
        /* <DEDUP_REMOVED lines=8> */
.L_x_243:
[----:B------:R-:W-:Y:S05]  /*9670*/  BSYNC B1 ;  /* 0x0000000000017941 */ /* 0x000fea0003800000 */
.L_x_242:
        /* <DEDUP_REMOVED lines=8> */
.L_x_245:
[----:B------:R-:W-:Y:S05]  /*9700*/  BSYNC B1 ;  /* 0x0000000000017941 */ /* 0x000fea0003800000 */
.L_x_244:
        /* <DEDUP_REMOVED lines=8> */
.L_x_247:
[----:B------:R-:W-:Y:S05]  /*9790*/  BSYNC B1 ;  /* 0x0000000000017941 */ /* 0x000fea0003800000 */
.L_x_246:
        /* <DEDUP_REMOVED lines=13> */
.L_x_249:
[----:B------:R-:W-:Y:S05]  /*9870*/  BSYNC B1 ;  /* 0x0000000000017941 */ /* 0x000fea0003800000 */
.L_x_248:
        /* <DEDUP_REMOVED lines=8> */
.L_x_251:
[----:B------:R-:W-:Y:S05]  /*9900*/  BSYNC B1 ;  /* 0x0000000000017941 */ /* 0x000fea0003800000 */
.L_x_250:
        /* <DEDUP_REMOVED lines=8> */
.L_x_253:
[----:B------:R-:W-:Y:S05]  /*9990*/  BSYNC B1 ;  /* 0x0000000000017941 */ /* 0x000fea0003800000 */
.L_x_252:
        /* <DEDUP_REMOVED lines=8> */
.L_x_255:
[----:B------:R-:W-:Y:S05]  /*9a20*/  BSYNC B1 ;  /* 0x0000000000017941 */ /* 0x000fea0003800000 */
.L_x_254:
        /* <DEDUP_REMOVED lines=8> */
.L_x_257:
[----:B------:R-:W-:Y:S05]  /*9ab0*/  BSYNC B1 ;  /* 0x0000000000017941 */ /* 0x000fea0003800000 */
.L_x_256:
        /* <DEDUP_REMOVED lines=13> */
.L_x_259:
[----:B------:R-:W-:Y:S05]  /*9b90*/  BSYNC B1 ;  /* 0x0000000000017941 */ /* 0x000fea0003800000 */
.L_x_258:
        /* <DEDUP_REMOVED lines=8> */
.L_x_261:
[----:B------:R-:W-:Y:S05]  /*9c20*/  BSYNC B1 ;  /* 0x0000000000017941 */ /* 0x000fea0003800000 */
.L_x_260:
        /* <DEDUP_REMOVED lines=8> */
.L_x_263:
[----:B------:R-:W-:Y:S05]  /*9cb0*/  BSYNC B1 ;  /* 0x0000000000017941 */ /* 0x000fea0003800000 */
.L_x_262:
        /* <DEDUP_REMOVED lines=8> */
.L_x_265:
[----:B------:R-:W-:Y:S05]  /*9d40*/  BSYNC B1 ;  /* 0x0000000000017941 */ /* 0x000fea0003800000 */
.L_x_264:
        /* <DEDUP_REMOVED lines=8> */
.L_x_267:
[----:B------:R-:W-:Y:S05]  /*9dd0*/  BSYNC B1 ;  /* 0x0000000000017941 */ /* 0x000fea0003800000 */
.L_x_266:
        /* <DEDUP_REMOVED lines=13> */
.L_x_269:
[----:B------:R-:W-:Y:S05]  /*9eb0*/  BSYNC B1 ;  /* 0x0000000000017941 */ /* 0x000fea0003800000 */
.L_x_268:
        /* <DEDUP_REMOVED lines=8> */
.L_x_271:
[----:B------:R-:W-:Y:S05]  /*9f40*/  BSYNC B1 ;  /* 0x0000000000017941 */ /* 0x000fea0003800000 */
.L_x_270:
        /* <DEDUP_REMOVED lines=8> */
.L_x_273:
[----:B------:R-:W-:Y:S05]  /*9fd0*/  BSYNC B1 ;  /* 0x0000000000017941 */ /* 0x000fea0003800000 */
.L_x_272:
        /* <DEDUP_REMOVED lines=8> */
.L_x_275:
[----:B------:R-:W-:Y:S05]  /*a060*/  BSYNC B1 ;  /* 0x0000000000017941 */ /* 0x000fea0003800000 */
.L_x_274:
        /* <DEDUP_REMOVED lines=8> */
.L_x_277:
[----:B------:R-:W-:Y:S05]  /*a0f0*/  BSYNC B1 ;  /* 0x0000000000017941 */ /* 0x000fea0003800000 */
.L_x_276:
[----:B-1----:R-:W2:Y:S01]  /*a100*/  LDL.LU R3, [R1+0x1e0] ;  /* 0x0001e00001037983 */ /* 0x002ea20000300800 */
[C---:B------:R-:W-:Y:S01]  /*a110*/  ISETP.LT.OR P2, PT, R0.reuse, 0xf2, !P1 ;  /* 0x000000f20000780c */ /* 0x040fe20004f41670 */
[----:B------:R-:W-:Y:S01]  /*a120*/  BSSY B1, `(.L_x_278) ;  /* 0x000000c000017945 */ /* 0x000fe20003800000 */
[----:B------:R-:W-:Y:S02]  /*a130*/  ISETP.LT.OR P6, PT, R0, 0xf9, !P1 ;  /* 0x000000f90000780c */ /* 0x000fe40004fc1670 */
[----:B------:R-:W-:Y:S02]  /*a140*/  IADD3 R163, P3, R160, 0x80, RZ ;  /* 0x00000080a0a37810 */ /* 0x000fe40007f7e0ff */
        /* <DEDUP_REMOVED lines=9> */
.L_x_279:
[----:B------:R-:W-:Y:S05]  /*a1e0*/  BSYNC B1 ;  /* 0x0000000000017941 */ /* 0x000fea0003800000 */
.L_x_278:
        /* <DEDUP_REMOVED lines=8> */
.L_x_281:
[----:B------:R-:W-:Y:S05]  /*a270*/  BSYNC B1 ;  /* 0x0000000000017941 */ /* 0x000fea0003800000 */
.L_x_280:
        /* <DEDUP_REMOVED lines=8> */
.L_x_283:
[----:B------:R-:W-:Y:S05]  /*a300*/  BSYNC B1 ;  /* 0x0000000000017941 */ /* 0x000fea0003800000 */
.L_x_282:
        /* <DEDUP_REMOVED lines=8> */
.L_x_285:
[----:B------:R-:W-:Y:S05]  /*a390*/  BSYNC B1 ;  /* 0x0000000000017941 */ /* 0x000fea0003800000 */
.L_x_284:
[----:B-1----:R-:W2:Y:S01]  /*a3a0*/  LDL.LU R3, [R1+0x1f0] ;  /* 0x0001f00001037983 */ /* 0x002ea20000300800 */
[----:B------:R-:W-:Y:S01]  /*a3b0*/  BSSY B1, `(.L_x_286) ;  /* 0x0000008000017945 */ /* 0x000fe20003800000 */
[----:B------:R-:W-:-:S04]  /*a3c0*/  IMAD.WIDE.U32 R160, R163, R20, R158 ;  /* 0x00000014a3a07225 */ /* 0x000fc800078e009e */
[----:B--2---:R-:W-:-:S05]  /*a3d0*/  @!P6 IMAD R3, R3, R17, R2 ;  /* 0x000000110303e224 */ /* 0x004fca00078e0202 */
[----:B------:R1:W-:Y:S01]  /*a3e0*/  @!P6 STG.E.U8 desc[UR36][R4.64+0xf8], R3 ;  /* 0x0000f8030400e986 */ /* 0x0003e2000c101124 */
[----:B------:R-:W-:Y:S05]  /*a3f0*/  @P1 BRA `(.L_x_287) ;  /* 0x00000000000c1947 */ /* 0x000fea0003800000 */
[----:B------:R-:W1:Y:S02]  /*a400*/  LDG.E.U8 R16, desc[UR36][R14.64+0xf9] ;  /* 0x0000f9240e107981 */ /* 0x000e64000c1e1100 */
[----:B-1----:R-:W-:-:S05]  /*a410*/  PRMT R3, R16, 0x8880, RZ ;  /* 0x0000888010037816 */ /* 0x002fca00000000ff */
[----:B------:R-:W-:-:S07]  /*a420*/  IMAD R2, R3, R18, RZ ;  /* 0x0000001203027224 */ /* 0x000fce00078e02ff */
.L_x_287:
[----:B------:R-:W-:Y:S05]  /*a430*/  BSYNC B1 ;  /* 0x0000000000017941 */ /* 0x000fea0003800000 */
.L_x_286:
[----:B-1----:R-:W2:Y:S01]  /*a440*/  LDL.LU R3, [R1+0x1f4] ;  /* 0x0001f40001037983 */ /* 0x002ea20000300800 */
[----:B------:R-:W-:Y:S01]  /*a450*/  IMAD.WIDE.U32 R158, R163, R20, R152 ;  /* 0x00000014a39e7225 */ /* 0x000fe200078e0098 */
[----:B------:R-:W-:Y:S01]  /*a460*/  ISETP.GE.AND P2, PT, R154, 0x81, PT ;  /* 0x000000819a00780c */ /* 0x000fe20003f46270 */
[----:B------:R-:W-:Y:S01]  /*a470*/  BSSY B1, `(.L_x_288) ;  /* 0x000000e000017945 */ /* 0x000fe20003800000 */
[-C--:B------:R-:W-:Y:S01]  /*a480*/  IADD3 R156, P5, P4, R156, R22.reuse, R160 ;  /* 0x000000169c9c7210 */ /* 0x080fe20007cbe0a0 */
[----:B0-----:R-:W-:Y:S01]  /*a490*/  IMAD.X R15, RZ, RZ, UR9, P3 ;  /* 0x00000009ff0f7e24 */ /* 0x001fe200098e06ff */
[----:B------:R-:W-:Y:S02]  /*a4a0*/  ISETP.LT.OR P6, PT, R0, 0x1, !P2 ;  /* 0x000000010000780c */ /* 0x000fe400057c1670 */
[----:B------:R-:W-:Y:S01]  /*a4b0*/  IADD3 R14, P3, R158, R22, RZ ;  /* 0x000000169e0e7210 */ /* 0x000fe20007f7e0ff */
[----:B------:R-:W-:Y:S02]  /*a4c0*/  IMAD R20, R15, R20, RZ ;  /* 0x000000140f147224 */ /* 0x000fe400078e02ff */
[----:B--2---:R-:W-:-:S05]  /*a4d0*/  @!P1 IMAD R3, R3, R17, R2 ;  /* 0x0000001103039224 */ /* 0x004fca00078e0202 */
[----:B------:R0:W-:Y:S01]  /*a4e0*/  @!P1 STG.E.U8 desc[UR36][R4.64+0xf9], R3 ;  /* 0x0000f90304009986 */ /* 0x0001e2000c101124 */
[C---:B------:R-:W-:Y:S02]  /*a4f0*/  ISETP.LT.OR P1, PT, R0.reuse, 0xf9, !P0 ;  /* 0x000000f90000780c */ /* 0x040fe40004721670 */
[----:B------:R-:W-:-:S11]  /*a500*/  ISETP.LT.OR P0, PT, R0, 0xfa, !P0 ;  /* 0x000000fa0000780c */ /* 0x000fd60004701670 */
[----:B0-----:R-:W-:Y:S05]  /*a510*/  @P1 BRA `(.L_x_289) ;  /* 0x00000000000c1947 */ /* 0x001fea0003800000 */
[----:B------:R-:W2:Y:S02]  /*a520*/  LDG.E.U8 R16, desc[UR36][R12.64+0xf8] ;  /* 0x0000f8240c107981 */ /* 0x000ea4000c1e1100 */
[----:B--2---:R-:W-:-:S05]  /*a530*/  PRMT R3, R16, 0x8880, RZ ;  /* 0x0000888010037816 */ /* 0x004fca00000000ff */
[----:B------:R-:W-:-:S07]  /*a540*/  IMAD R2, R3, R18, RZ ;  /* 0x0000001203027224 */ /* 0x000fce00078e02ff */
.L_x_289:
[----:B------:R-:W-:Y:S05]  /*a550*/  BSYNC B1 ;  /* 0x0000000000017941 */ /* 0x000fea0003800000 */
.L_x_288:
[----:B------:R-:W2:Y:S01]  /*a560*/  LDL.LU R3, [R1+0x1f8] ;  /* 0x0001f80001037983 */ /* 0x000ea20000300800 */
[----:B------:R-:W-:Y:S01]  /*a570*/  BSSY B1, `(.L_x_290) ;  /* 0x0000008000017945 */ /* 0x000fe20003800000 */
[----:B------:R-:W-:Y:S02]  /*a580*/  IMAD R21, R163, R21, R20 ;  /* 0x00000015a3157224 */ /* 0x000fe400078e0214 */
[----:B--2---:R-:W-:-:S05]  /*a590*/  @!P1 IMAD R3, R3, R17, R2 ;  /* 0x0000001103039224 */ /* 0x004fca00078e0202 */
[----:B------:R0:W-:Y:S01]  /*a5a0*/  @!P1 STG.E.U8 desc[UR36][R10.64+0xf8], R3 ;  /* 0x0000f8030a009986 */ /* 0x0001e2000c101124 */
[----:B------:R-:W-:Y:S05]  /*a5b0*/  @P0 BRA `(.L_x_291) ;  /* 0x00000000000c0947 */ /* 0x000fea0003800000 */
[----:B------:R-:W0:Y:S02]  /*a5c0*/  LDG.E.U8 R16, desc[UR36][R12.64+0xf9] ;  /* 0x0000f9240c107981 */ /* 0x000e24000c1e1100 */
[----:B0-----:R-:W-:-:S05]  /*a5d0*/  PRMT R3, R16, 0x8880, RZ ;  /* 0x0000888010037816 */ /* 0x001fca00000000ff */
[----:B------:R-:W-:-:S07]  /*a5e0*/  IMAD R2, R3, R18, RZ ;  /* 0x0000001203027224 */ /* 0x000fce00078e02ff */
.L_x_291:
[----:B------:R-:W-:Y:S05]  /*a5f0*/  BSYNC B1 ;  /* 0x0000000000017941 */ /* 0x000fea0003800000 */
.L_x_290:
[----:B0-----:R-:W2:Y:S01]  /*a600*/  LDL.LU R3, [R1+0x1fc] ;  /* 0x0001fc0001037983 */ /* 0x001ea20000300800 */
[----:B------:R-:W-:Y:S01]  /*a610*/  BSSY B1, `(.L_x_292) ;  /* 0x0000009000017945 */ /* 0x000fe20003800000 */
[----:B------:R-:W-:Y:S01]  /*a620*/  IADD3.X R15, R23, R159, R21, P3, !PT ;  /* 0x0000009f170f7210 */ /* 0x000fe20001ffe415 */
[----:B------:R-:W-:Y:S02]  /*a630*/  IMAD.IADD R160, R21, 0x1, R161 ;  /* 0x0000000115a07824 */ /* 0x000fe400078e02a1 */
[----:B--2---:R-:W-:-:S05]  /*a640*/  @!P0 IMAD R3, R3, R17, R2 ;  /* 0x0000001103038224 */ /* 0x004fca00078e0202 */
[----:B------:R0:W-:Y:S01]  /*a650*/  @!P0 STG.E.U8 desc[UR36][R10.64+0xf9], R3 ;  /* 0x0000f9030a008986 */ /* 0x0001e2000c101124 */
[----:B------:R-:W-:Y:S05]  /*a660*/  @P6 BRA `(.L_x_293) ;  /* 0x00000000000c6947 */ /* 0x000fea0003800000 */
[----:B------:R-:W0:Y:S02]  /*a670*/  LDG.E.U8 R16, desc[UR36][R14.64] ;  /* 0x000000240e107981 */ /* 0x000e24000c1e1100 */
[----:B0-----:R-:W-:-:S05]  /*a680*/  PRMT R3, R16, 0x8880, RZ ;  /* 0x0000888010037816 */ /* 0x001fca00000000ff */
[----:B------:R-:W-:-:S07]  /*a690*/  IMAD R2, R3, R18, RZ ;  /* 0x0000001203027224 */ /* 0x000fce00078e02ff */
.L_x_293:
[----:B------:R-:W-:Y:S05]  /*a6a0*/  BSYNC B1 ;  /* 0x0000000000017941 */ /* 0x000fea0003800000 */
.L_x_292:
[----:B------:R-:W-:Y:S01]  /*a6b0*/  ISETP.LT.OR P3, PT, R0, 0x2, !P2 ;  /* 0x000000020000780c */ /* 0x000fe20005761670 */
[----:B0-----:R-:W-:Y:S01]  /*a6c0*/  @!P6 IMAD R3, R24, R17, R2 ;  /* 0x000000111803e224 */ /* 0x001fe200078e0202 */
[----:B------:R-:W-:Y:S01]  /*a6d0*/  ISETP.GE.AND P0, PT, R154, 0x89, PT ;  /* 0x000000899a00780c */ /* 0x000fe20003f06270 */
[----:B------:R-:W-:Y:S01]  /*a6e0*/  BSSY B1, `(.L_x_294) ;  /* 0x000000b000017945 */ /* 0x000fe20003800000 */
[----:B------:R-:W-:Y:S02]  /*a6f0*/  IADD3.X R157, R153, R23, R160, P5, P4 ;  /* 0x00000017999d7210 */ /* 0x000fe40002fe84a0 */
[----:B------:R0:W-:Y:S01]  /*a700*/  @!P6 STG.E.U8 desc[UR36][R6.64], R3 ;  /* 0x000000030600e986 */ /* 0x0001e2000c101124 */
[C---:B------:R-:W-:Y:S02]  /*a710*/  ISETP.LT.OR P4, PT, R0.reuse, 0x1, !P0 ;  /* 0x000000010000780c */ /* 0x040fe40004781670 */
[C---:B------:R-:W-:Y:S02]  /*a720*/  ISETP.LT.OR P5, PT, R0.reuse, 0x2, !P0 ;  /* 0x000000020000780c */ /* 0x040fe400047a1670 */
[----:B------:R-:W-:-:S02]  /*a730*/  ISETP.LT.OR P6, PT, R0, 0x9, !P2 ;  /* 0x000000090000780c */ /* 0x000fc400057c1670 */
[----:B------:R-:W-:Y:S01]  /*a740*/  ISETP.LT.OR P1, PT, R0, 0xa, !P2 ;  /* 0x0000000a0000780c */ /* 0x000fe20005721670 */
[----:B------:R-:W-:-:S12]  /*a750*/  @P3 BRA `(.L_x_295) ;  /* 0x00000000000c3947 */ /* 0x000fd80003800000 */
[----:B------:R-:W0:Y:S02]  /*a760*/  LDG.E.U8 R16, desc[UR36][R14.64+0x1] ;  /* 0x000001240e107981 */ /* 0x000e24000c1e1100 */
[----:B0-----:R-:W-:-:S05]  /*a770*/  PRMT R3, R16, 0x8880, RZ ;  /* 0x0000888010037816 */ /* 0x001fca00000000ff */
[----:B------:R-:W-:-:S07]  /*a780*/  IMAD R2, R3, R18, RZ ;  /* 0x0000001203027224 */ /* 0x000fce00078e02ff */
.L_x_295:
[----:B------:R-:W-:Y:S05]  /*a790*/  BSYNC B1 ;  /* 0x0000000000017941 */ /* 0x000fea0003800000 */
.L_x_294:
[----:B------:R-:W-:Y:S01]  /*a7a0*/  @!P3 IMAD R25, R25, R17, R2 ;  /* 0x000000111919b224 */ /* 0x000fe200078e0202 */
[----:B------:R-:W-:Y:S04]  /*a7b0*/  BSSY B1, `(.L_x_296) ;  /* 0x0000006000017945 */ /* 0x000fe80003800000 */
[----:B------:R1:W-:Y:S01]  /*a7c0*/  @!P3 STG.E.U8 desc[UR36][R6.64+0x1], R25 ;  /* 0x000001190600b986 */ /* 0x0003e2000c101124 */
[----:B------:R-:W-:Y:S05]  /*a7d0*/  @P4 BRA `(.L_x_297) ;  /* 0x00000000000c4947 */ /* 0x000fea0003800000 */
[----:B------:R-:W0:Y:S02]  /*a7e0*/  LDG.E.U8 R16, desc[UR36][R156.64] ;  /* 0x000000249c107981 */ /* 0x000e24000c1e1100 */
[----:B0-----:R-:W-:-:S05]  /*a7f0*/  PRMT R3, R16, 0x8880, RZ ;  /* 0x0000888010037816 */ /* 0x001fca00000000ff */
[----:B------:R-:W-:-:S07]  /*a800*/  IMAD R2, R3, R18, RZ ;  /* 0x0000001203027224 */ /* 0x000fce00078e02ff */
.L_x_297:
[----:B------:R-:W-:Y:S05]  /*a810*/  BSYNC B1 ;  /* 0x0000000000017941 */ /* 0x000fea0003800000 */
.L_x_296:
[----:B0-----:R-:W-:Y:S01]  /*a820*/  @!P4 IMAD R3, R26, R17, R2 ;  /* 0x000000111a03c224 */ /* 0x001fe200078e0202 */
[----:B------:R-:W-:Y:S04]  /*a830*/  BSSY B1, `(.L_x_298) ;  /* 0x0000006000017945 */ /* 0x000fe80003800000 */
[----:B------:R0:W-:Y:S01]  /*a840*/  @!P4 STG.E.U8 desc[UR36][R8.64], R3 ;  /* 0x000000030800c986 */ /* 0x0001e2000c101124 */
[----:B------:R-:W-:Y:S05]  /*a850*/  @P5 BRA `(.L_x_299) ;  /* 0x00000000000c5947 */ /* 0x000fea0003800000 */
[----:B------:R-:W0:Y:S02]  /*a860*/  LDG.E.U8 R16, desc[UR36][R156.64+0x1] ;  /* 0x000001249c107981 */ /* 0x000e24000c1e1100 */
[----:B0-----:R-:W-:-:S05]  /*a870*/  PRMT R3, R16, 0x8880, RZ ;  /* 0x0000888010037816 */ /* 0x001fca00000000ff */
[----:B------:R-:W-:-:S07]  /*a880*/  IMAD R2, R3, R18, RZ ;  /* 0x0000001203027224 */ /* 0x000fce00078e02ff */
.L_x_299:
[----:B------:R-:W-:Y:S05]  /*a890*/  BSYNC B1 ;  /* 0x0000000000017941 */ /* 0x000fea0003800000 */
.L_x_298:
[----:B------:R-:W-:Y:S01]  /*a8a0*/  @!P5 IMAD R27, R27, R17, R2 ;  /* 0x000000111b1bd224 */ /* 0x000fe200078e0202 */
[----:B------:R-:W-:Y:S04]  /*a8b0*/  BSSY B1, `(.L_x_300) ;  /* 0x0000006000017945 */ /* 0x000fe80003800000 */
[----:B------:R2:W-:Y:S01]  /*a8c0*/  @!P5 STG.E.U8 desc[UR36][R8.64+0x1], R27 ;  /* 0x0000011b0800d986 */ /* 0x0005e2000c101124 */
[----:B------:R-:W-:Y:S05]  /*a8d0*/  @P6 BRA `(.L_x_301) ;  /* 0x00000000000c6947 */ /* 0x000fea0003800000 */
[----:B------:R-:W0:Y:S02]  /*a8e0*/  LDG.E.U8 R16, desc[UR36][R14.64+0x8] ;  /* 0x000008240e107981 */ /* 0x000e24000c1e1100 */
[----:B0-----:R-:W-:-:S05]  /*a8f0*/  PRMT R3, R16, 0x8880, RZ ;  /* 0x0000888010037816 */ /* 0x001fca00000000ff */
[----:B------:R-:W-:-:S07]  /*a900*/  IMAD R2, R3, R18, RZ ;  /* 0x0000001203027224 */ /* 0x000fce00078e02ff */
.L_x_301:
[----:B------:R-:W-:Y:S05]  /*a910*/  BSYNC B1 ;  /* 0x0000000000017941 */ /* 0x000fea0003800000 */
.L_x_300:
[----:B0-----:R-:W-:Y:S01]  /*a920*/  @!P6 IMAD R3, R28, R17, R2 ;  /* 0x000000111c03e224 */ /* 0x001fe200078e0202 */
[----:B------:R-:W-:Y:S04]  /*a930*/  BSSY B1, `(.L_x_302) ;  /* 0x0000006000017945 */ /* 0x000fe80003800000 */
[----:B------:R0:W-:Y:S01]  /*a940*/  @!P6 STG.E.U8 desc[UR36][R6.64+0x8], R3 ;  /* 0x000008030600e986 */ /* 0x0001e2000c101124 */
[----:B------:R-:W-:Y:S05]  /*a950*/  @P1 BRA `(.L_x_303) ;  /* 0x00000000000c1947 */ /* 0x000fea0003800000 */
[----:B------:R-:W0:Y:S02]  /*a960*/  LDG.E.U8 R16, desc[UR36][R14.64+0x9] ;  /* 0x000009240e107981 */ /* 0x000e24000c1e1100 */
[----:B0-----:R-:W-:-:S05]  /*a970*/  PRMT R3, R16, 0x8880, RZ ;  /* 0x0000888010037816 */ /* 0x001fca00000000ff */
[----:B------:R-:W-:-:S07]  /*a980*/  IMAD R2, R3, R18, RZ ;  /* 0x0000001203027224 */ /* 0x000fce00078e02ff */
.L_x_303:
[----:B------:R-:W-:Y:S05]  /*a990*/  BSYNC B1 ;  /* 0x0000000000017941 */ /* 0x000fea0003800000 */
.L_x_302:
[C---:B------:R-:W-:Y:S01]  /*a9a0*/  ISETP.LT.OR P4, PT, R0.reuse, 0x9, !P0 ;  /* 0x000000090000780c */ /* 0x040fe20004781670 */
[----:B------:R-:W-:Y:S01]  /*a9b0*/  @!P1 IMAD R29, R29, R17, R2 ;  /* 0x000000111d1d9224 */ /* 0x000fe200078e0202 */
[----:B------:R-:W-:Y:S01]  /*a9c0*/  BSSY B1, `(.L_x_304) ;  /* 0x000000a000017945 */ /* 0x000fe20003800000 */
[C---:B------:R-:W-:Y:S02]  /*a9d0*/  ISETP.LT.OR P3, PT, R0.reuse, 0xa, !P0 ;  /* 0x0000000a0000780c */ /* 0x040fe40004761670 */
[C---:B------:R-:W-:Y:S01]  /*a9e0*/  ISETP.LT.OR P5, PT, R0.reuse, 0x11, !P2 ;  /* 0x000000110000780c */ /* 0x040fe200057a1670 */
[----:B------:R3:W-:Y:S01]  /*a9f0*/  @!P1 STG.E.U8 desc[UR36][R6.64+0x9], R29 ;  /* 0x0000091d06009986 */ /* 0x0007e2000c101124 */
[C---:B------:R-:W-:Y:S02]  /*aa00*/  ISETP.LT.OR P6, PT, R0.reuse, 0x12, !P2 ;  /* 0x000000120000780c */ /* 0x040fe400057c1670 */
[----:B------:R-:W-:-:S04]  /*aa10*/  ISETP.LT.OR P1, PT, R0, 0x11, !P0 ;  /* 0x000000110000780c */ /* 0x000fc80004721670 */
[----:B------:R-:W-:Y:S09]  /*aa20*/  @P4 BRA `(.L_x_305) ;  /* 0x00000000000c4947 */ /* 0x000ff20003800000 */
[----:B------:R-:W0:Y:S02]  /*aa30*/  LDG.E.U8 R16, desc[UR36][R156.64+0x8] ;  /* 0x000008249c107981 */ /* 0x000e24000c1e1100 */
[----:B0-----:R-:W-:-:S05]  /*aa40*/  PRMT R3, R16, 0x8880, RZ ;  /* 0x0000888010037816 */ /* 0x001fca00000000ff */
[----:B------:R-:W-:-:S07]  /*aa50*/  IMAD R2, R3, R18, RZ ;  /* 0x0000001203027224 */ /* 0x000fce00078e02ff */
.L_x_305:
[----:B------:R-:W-:Y:S05]  /*aa60*/  BSYNC B1 ;  /* 0x0000000000017941 */ /* 0x000fea0003800000 */
.L_x_304:
[----:B0-----:R-:W-:Y:S01]  /*aa70*/  @!P4 IMAD R3, R30, R17, R2 ;  /* 0x000000111e03c224 */ /* 0x001fe200078e0202 */
[----:B------:R-:W-:Y:S04]  /*aa80*/  BSSY B1, `(.L_x_306) ;  /* 0x0000006000017945 */ /* 0x000fe80003800000 */
[----:B------:R0:W-:Y:S01]  /*aa90*/  @!P4 STG.E.U8 desc[UR36][R8.64+0x8], R3 ;  /* 0x000008030800c986 */ /* 0x0001e2000c101124 */
[----:B------:R-:W-:Y:S05]  /*aaa0*/  @P3 BRA `(.L_x_307) ;  /* 0x00000000000c3947 */ /* 0x000fea0003800000 */
[----:B------:R-:W0:Y:S02]  /*aab0*/  LDG.E.U8 R16, desc[UR36][R156.64+0x9] ;  /* 0x000009249c107981 */ /* 0x000e24000c1e1100 */
[----:B0-----:R-:W-:-:S05]  /*aac0*/  PRMT R3, R16, 0x8880, RZ ;  /* 0x0000888010037816 */ /* 0x001fca00000000ff */
[----:B------:R-:W-:-:S07]  /*aad0*/  IMAD R2, R3, R18, RZ ;  /* 0x0000001203027224 */ /* 0x000fce00078e02ff */
.L_x_307:
[----:B------:R-:W-:Y:S05]  /*aae0*/  BSYNC B1 ;  /* 0x0000000000017941 */ /* 0x000fea0003800000 */
.L_x_306:
[----:B------:R-:W-:Y:S01]  /*aaf0*/  @!P3 IMAD R31, R31, R17, R2 ;  /* 0x000000111f1fb224 */ /* 0x000fe200078e0202 */
[----:B------:R-:W-:Y:S04]  /*ab00*/  BSSY B1, `(.L_x_308) ;  /* 0x0000006000017945 */ /* 0x000fe80003800000 */
[----:B------:R4:W-:Y:S01]  /*ab10*/  @!P3 STG.E.U8 desc[UR36][R8.64+0x9], R31 ;  /* 0x0000091f0800b986 */ /* 0x0009e2000c101124 */
[----:B------:R-:W-:Y:S05]  /*ab20*/  @P5 BRA `(.L_x_309) ;  /* 0x00000000000c5947 */ /* 0x000fea0003800000 */
[----:B------:R-:W0:Y:S02]  /*ab30*/  LDG.E.U8 R16, desc[UR36][R14.64+0x10] ;  /* 0x000010240e107981 */ /* 0x000e24000c1e1100 */
[----:B0-----:R-:W-:-:S05]  /*ab40*/  PRMT R3, R16, 0x8880, RZ ;  /* 0x0000888010037816 */ /* 0x001fca00000000ff */
[----:B------:R-:W-:-:S07]  /*ab50*/  IMAD R2, R3, R18, RZ ;  /* 0x0000001203027224 */ /* 0x000fce00078e02ff */
.L_x_309:
[----:B------:R-:W-:Y:S05]  /*ab60*/  BSYNC B1 ;  /* 0x0000000000017941 */ /* 0x000fea0003800000 */
.L_x_308:
[----:B0-----:R-:W-:Y:S01]  /*ab70*/  @!P5 IMAD R3, R32, R17, R2 ;  /* 0x000000112003d224 */ /* 0x001fe200078e0202 */
[----:B------:R-:W-:Y:S04]  /*ab80*/  BSSY B1, `(.L_x_310) ;  /* 0x0000006000017945 */ /* 0x000fe80003800000 */
[----:B------:R0:W-:Y:S01]  /*ab90*/  @!P5 STG.E.U8 desc[UR36][R6.64+0x10], R3 ;  /* 0x000010030600d986 */ /* 0x0001e2000c101124 */
[----:B------:R-:W-:Y:S05]  /*aba0*/  @P6 BRA `(.L_x_311) ;  /* 0x00000000000c6947 */ /* 0x000fea0003800000 */
[----:B------:R-:W0:Y:S02]  /*abb0*/  LDG.E.U8 R16, desc[UR36][R14.64+0x11] ;  /* 0x000011240e107981 */ /* 0x000e24000c1e1100 */
[----:B0-----:R-:W-:-:S05]  /*abc0*/  PRMT R3, R16, 0x8880, RZ ;  /* 0x0000888010037816 */ /* 0x001fca00000000ff */
[----:B------:R-:W-:-:S07]  /*abd0*/  IMAD R2, R3, R18, RZ ;  /* 0x0000001203027224 */ /* 0x000fce00078e02ff */
.L_x_311:
[----:B------:R-:W-:Y:S05]  /*abe0*/  BSYNC B1 ;  /* 0x0000000000017941 */ /* 0x000fea0003800000 */
.L_x_310:
[----:B------:R-:W-:Y:S01]  /*abf0*/  @!P6 IMAD R33, R33, R17, R2 ;  /* 0x000000112121e224 */ /* 0x000fe200078e0202 */
[----:B------:R-:W-:Y:S04]  /*ac00*/  BSSY B1, `(.L_x_312) ;  /* 0x0000006000017945 */ /* 0x000fe80003800000 */
[----:B------:R0:W-:Y:S01]  /*ac10*/  @!P6 STG.E.U8 desc[UR36][R6.64+0x11], R33 ;  /* 0x000011210600e986 */ /* 0x0001e2000c101124 */
[----:B------:R-:W-:Y:S05]  /*ac20*/  @P1 BRA `(.L_x_313) ;  /* 0x00000000000c1947 */ /* 0x000fea0003800000 */
[----:B------:R-:W0:Y:S02]  /*ac30*/  LDG.E.U8 R16, desc[UR36][R156.64+0x10] ;  /* 0x000010249c107981 */ /* 0x000e24000c1e1100 */
[----:B0-----:R-:W-:-:S05]  /*ac40*/  PRMT R3, R16, 0x8880, RZ ;  /* 0x0000888010037816 */ /* 0x001fca00000000ff */
[----:B------:R-:W-:-:S07]  /*ac50*/  IMAD R2, R3, R18, RZ ;  /* 0x0000001203027224 */ /* 0x000fce00078e02ff */
.L_x_313:
[----:B------:R-:W-:Y:S05]  /*ac60*/  BSYNC B1 ;  /* 0x0000000000017941 */ /* 0x000fea0003800000 */
.L_x_312:
[----:B------:R-:W-:Y:S01]  /*ac70*/  ISETP.LT.OR P4, PT, R0, 0x12, !P0 ;  /* 0x000000120000780c */ /* 0x000fe20004781670 */
[----:B0-----:R-:W-:Y:S01]  /*ac80*/  @!P1 IMAD R3, R34, R17, R2 ;  /* 0x0000001122039224 */ /* 0x001fe200078e0202 */
        /* <DEDUP_REMOVED lines=10> */
.L_x_315:
[----:B------:R-:W-:Y:S05]  /*ad30*/  BSYNC B1 ;  /* 0x0000000000017941 */ /* 0x000fea0003800000 */
.L_x_314:
[----:B------:R-:W-:Y:S01]  /*ad40*/  @!P4 IMAD R35, R35, R17, R2 ;  /* 0x000000112323c224 */ /* 0x000fe200078e0202 */
[----:B------:R-:W-:Y:S04]  /*ad50*/  BSSY B1, `(.L_x_316) ;  /* 0x0000006000017945 */ /* 0x000fe80003800000 */
[----:B------:R0:W-:Y:S01]  /*ad60*/  @!P4 STG.E.U8 desc[UR36][R8.64+0x11], R35 ;  /* 0x000011230800c986 */ /* 0x0001e2000c101124 */
[----:B------:R-:W-:Y:S05]  /*ad70*/  @P3 BRA `(.L_x_317) ;  /* 0x00000000000c3947 */ /* 0x000fea0003800000 */
[----:B------:R-:W0:Y:S02]  /*ad80*/  LDG.E.U8 R16, desc[UR36][R14.64+0x18] ;  /* 0x000018240e107981 */ /* 0x000e24000c1e1100 */
[----:B0-----:R-:W-:-:S05]  /*ad90*/  PRMT R3, R16, 0x8880, RZ ;  /* 0x0000888010037816 */ /* 0x001fca00000000ff */
[----:B------:R-:W-:-:S07]  /*ada0*/  IMAD R2, R3, R18, RZ ;  /* 0x0000001203027224 */ /* 0x000fce00078e02ff */
.L_x_317:
[----:B------:R-:W-:Y:S05]  /*adb0*/  BSYNC B1 ;  /* 0x0000000000017941 */ /* 0x000fea0003800000 */
.L_x_316:
[----:B0-----:R-:W-:Y:S01]  /*adc0*/  @!P3 IMAD R3, R36, R17, R2 ;  /* 0x000000112403b224 */ /* 0x001fe200078e0202 */
[----:B------:R-:W-:Y:S04]  /*add0*/  BSSY B1, `(.L_x_318) ;  /* 0x0000006000017945 */ /* 0x000fe80003800000 */
[----:B------:R0:W-:Y:S01]  /*ade0*/  @!P3 STG.E.U8 desc[UR36][R6.64+0x18], R3 ;  /* 0x000018030600b986 */ /* 0x0001e2000c101124 */
[----:B------:R-:W-:Y:S05]  /*adf0*/  @P5 BRA `(.L_x_319) ;  /* 0x00000000000c5947 */ /* 0x000fea0003800000 */
[----:B------:R-:W0:Y:S02]  /*ae00*/  LDG.E.U8 R16, desc[UR36][R14.64+0x19] ;  /* 0x000019240e107981 */ /* 0x000e24000c1e1100 */
[----:B0-----:R-:W-:-:S05]  /*ae10*/  PRMT R3, R16, 0x8880, RZ ;  /* 0x0000888010037816 */ /* 0x001fca00000000ff */
[----:B------:R-:W-:-:S07]  /*ae20*/  IMAD R2, R3, R18, RZ ;  /* 0x0000001203027224 */ /* 0x000fce00078e02ff */
.L_x_319:
[----:B------:R-:W-:Y:S05]  /*ae30*/  BSYNC B1 ;  /* 0x0000000000017941 */ /* 0x000fea0003800000 */
.L_x_318:
[----:B------:R-:W-:Y:S01]  /*ae40*/  @!P5 IMAD R37, R37, R17, R2 ;  /* 0x000000112525d224 */ /* 0x000fe200078e0202 */
[----:B------:R-:W-:Y:S04]  /*ae50*/  BSSY B1, `(.L_x_320) ;  /* 0x0000006000017945 */ /* 0x000fe80003800000 */
[----:B------:R0:W-:Y:S01]  /*ae60*/  @!P5 STG.E.U8 desc[UR36][R6.64+0x19], R37 ;  /* 0x000019250600d986 */ /* 0x0001e2000c101124 */
[----:B------:R-:W-:Y:S05]  /*ae70*/  @P6 BRA `(.L_x_321) ;  /* 0x00000000000c6947 */ /* 0x000fea0003800000 */
[----:B------:R-:W0:Y:S02]  /*ae80*/  LDG.E.U8 R16, desc[UR36][R156.64+0x18] ;  /* 0x000018249c107981 */ /* 0x000e24000c1e1100 */
[----:B0-----:R-:W-:-:S05]  /*ae90*/  PRMT R3, R16, 0x8880, RZ ;  /* 0x0000888010037816 */ /* 0x001fca00000000ff */
[----:B------:R-:W-:-:S07]  /*aea0*/  IMAD R2, R3, R18, RZ ;  /* 0x0000001203027224 */ /* 0x000fce00078e02ff */
.L_x_321:
[----:B------:R-:W-:Y:S05]  /*aeb0*/  BSYNC B1 ;  /* 0x0000000000017941 */ /* 0x000fea0003800000 */
.L_x_320:
[----:B0-----:R-:W-:Y:S01]  /*aec0*/  @!P6 IMAD R3, R38, R17, R2 ;  /* 0x000000112603e224 */ /* 0x001fe200078e0202 */
[----:B------:R-:W-:Y:S04]  /*aed0*/  BSSY B1, `(.L_x_322) ;  /* 0x0000006000017945 */ /* 0x000fe80003800000 */
[----:B------:R0:W-:Y:S01]  /*aee0*/  @!P6 STG.E.U8 desc[UR36][R8.64+0x18], R3 ;  /* 0x000018030800e986 */ /* 0x0001e2000c101124 */
[----:B------:R-:W-:Y:S05]  /*aef0*/  @P1 BRA `(.L_x_323) ;  /* 0x00000000000c1947 */ /* 0x000fea0003800000 */
[----:B------:R-:W0:Y:S02]  /*af00*/  LDG.E.U8 R16, desc[UR36][R156.64+0x19] ;  /* 0x000019249c107981 */ /* 0x000e24000c1e1100 */
[----:B0-----:R-:W-:-:S05]  /*af10*/  PRMT R3, R16, 0x8880, RZ ;  /* 0x0000888010037816 */ /* 0x001fca00000000ff */
[----:B------:R-:W-:-:S07]  /*af20*/  IMAD R2, R3, R18, RZ ;  /* 0x0000001203027224 */ /* 0x000fce00078e02ff */
.L_x_323:
[----:B------:R-:W-:Y:S05]  /*af30*/  BSYNC B1 ;  /* 0x0000000000017941 */ /* 0x000fea0003800000 */
.L_x_322:
        /* <DEDUP_REMOVED lines=12> */
.L_x_325:
[----:B------:R-:W-:Y:S05]  /*b000*/  BSYNC B1 ;  /* 0x0000000000017941 */ /* 0x000fea0003800000 */
.L_x_324:
[----:B0-----:R-:W-:Y:S01]  /*b010*/  @!P4 IMAD R3, R40, R17, R2 ;  /* 0x000000112803c224 */ /* 0x001fe200078e0202 */
[----:B------:R-:W-:Y:S04]  /*b020*/  BSSY B1, `(.L_x_326) ;  /* 0x0000006000017945 */ /* 0x000fe80003800000 */
[----:B------:R0:W-:Y:S01]  /*b030*/  @!P4 STG.E.U8 desc[UR36][R6.64+0x20], R3 ;  /* 0x000020030600c986 */ /* 0x0001e2000c101124 */
[----:B------:R-:W-:Y:S05]  /*b040*/  @P3 BRA `(.L_x_327) ;  /* 0x00000000000c3947 */ /* 0x000fea0003800000 */
[----:B------:R-:W0:Y:S02]  /*b050*/  LDG.E.U8 R16, desc[UR36][R14.64+0x21] ;  /* 0x000021240e107981 */ /* 0x000e24000c1e1100 */
[----:B0-----:R-:W-:-:S05]  /*b060*/  PRMT R3, R16, 0x8880, RZ ;  /* 0x0000888010037816 */ /* 0x001fca00000000ff */
[----:B------:R-:W-:-:S07]  /*b070*/  IMAD R2, R3, R18, RZ ;  /* 0x0000001203027224 */ /* 0x000fce00078e02ff */
.L_x_327:
[----:B------:R-:W-:Y:S05]  /*b080*/  BSYNC B1 ;  /* 0x0000000000017941 */ /* 0x000fea0003800000 */
.L_x_326:
[----:B------:R-:W-:Y:S01]  /*b090*/  @!P3 IMAD R41, R41, R17, R2 ;  /* 0x000000112929b224 */ /* 0x000fe200078e0202 */
[----:B------:R-:W-:Y:S04]  /*b0a0*/  BSSY B1, `(.L_x_328) ;  /* 0x0000006000017945 */ /* 0x000fe80003800000 */
[----:B------:R0:W-:Y:S01]  /*b0b0*/  @!P3 STG.E.U8 desc[UR36][R6.64+0x21], R41 ;  /* 0x000021290600b986 */ /* 0x0001e2000c101124 */
[----:B------:R-:W-:Y:S05]  /*b0c0*/  @P5 BRA `(.L_x_329) ;  /* 0x00000000000c5947 */ /* 0x000fea0003800000 */
[----:B------:R-:W0:Y:S02]  /*b0d0*/  LDG.E.U8 R16, desc[UR36][R156.64+0x20] ;  /* 0x000020249c107981 */ /* 0x000e24000c1e1100 */
[----:B0-----:R-:W-:-:S05]  /*b0e0*/  PRMT R3, R16, 0x8880, RZ ;  /* 0x0000888010037816 */ /* 0x001fca00000000ff */
[----:B------:R-:W-:-:S07]  /*b0f0*/  IMAD R2, R3, R18, RZ ;  /* 0x0000001203027224 */ /* 0x000fce00078e02ff */
.L_x_329:
[----:B------:R-:W-:Y:S05]  /*b100*/  BSYNC B1 ;  /* 0x0000000000017941 */ /* 0x000fea0003800000 */
.L_x_328:
[----:B0-----:R-:W-:Y:S01]  /*b110*/  @!P5 IMAD R3, R42, R17, R2 ;  /* 0x000000112a03d224 */ /* 0x001fe200078e0202 */
[----:B------:R-:W-:Y:S04]  /*b120*/  BSSY B1, `(.L_x_330) ;  /* 0x0000006000017945 */ /* 0x000fe80003800000 */
[----:B------:R0:W-:Y:S01]  /*b130*/  @!P5 STG.E.U8 desc[UR36][R8.64+0x20], R3 ;  /* 0x000020030800d986 */ /* 0x0001e2000c101124 */
[----:B------:R-:W-:Y:S05]  /*b140*/  @P6 BRA `(.L_x_331) ;  /* 0x00000000000c6947 */ /* 0x000fea0003800000 */
[----:B------:R-:W0:Y:S02]  /*b150*/  LDG.E.U8 R16, desc[UR36][R156.64+0x21] ;  /* 0x000021249c107981 */ /* 0x000e24000c1e1100 */
[----:B0-----:R-:W-:-:S05]  /*b160*/  PRMT R3, R16, 0x8880, RZ ;  /* 0x0000888010037816 */ /* 0x001fca00000000ff */
[----:B------:R-:W-:-:S07]  /*b170*/  IMAD R2, R3, R18, RZ ;  /* 0x0000001203027224 */ /* 0x000fce00078e02ff */
.L_x_331:
[----:B------:R-:W-:Y:S05]  /*b180*/  BSYNC B1 ;  /* 0x0000000000017941 */ /* 0x000fea0003800000 */
.L_x_330:
[----:B------:R-:W-:Y:S01]  /*b190*/  @!P6 IMAD R43, R43, R17, R2 ;  /* 0x000000112b2be224 */ /* 0x000fe200078e0202 */
[----:B------:R-:W-:Y:S04]  /*b1a0*/  BSSY B1, `(.L_x_332) ;  /* 0x0000006000017945 */ /* 0x000fe80003800000 */
[----:B------:R0:W-:Y:S01]  /*b1b0*/  @!P6 STG.E.U8 desc[UR36][R8.64+0x21], R43 ;  /* 0x0000212b0800e986 */ /* 0x0001e2000c101124 */
[----:B------:R-:W-:Y:S05]  /*b1c0*/  @P1 BRA `(.L_x_333) ;  /* 0x00000000000c1947 */ /* 0x000fea0003800000 */
[----:B------:R-:W0:Y:S02]  /*b1d0*/  LDG.E.U8 R16, desc[UR36][R14.64+0x28] ;  /* 0x000028240e107981 */ /* 0x000e24000c1e1100 */
[----:B0-----:R-:W-:-:S05]  /*b1e0*/  PRMT R3, R16, 0x8880, RZ ;  /* 0x0000888010037816 */ /* 0x001fca00000000ff */
[----:B------:R-:W-:-:S07]  /*b1f0*/  IMAD R2, R3, R18, RZ ;  /* 0x0000001203027224 */ /* 0x000fce00078e02ff */
.L_x_333:
[----:B------:R-:W-:Y:S05]  /*b200*/  BSYNC B1 ;  /* 0x0000000000017941 */ /* 0x000fea0003800000 */
.L_x_332:
        /* <DEDUP_REMOVED lines=12> */
.L_x_335:
[----:B------:R-:W-:Y:S05]  /*b2d0*/  BSYNC B1 ;  /* 0x0000000000017941 */ /* 0x000fea0003800000 */
.L_x_334:
[----:B------:R-:W-:Y:S01]  /*b2e0*/  @!P4 IMAD R45, R45, R17, R2 ;  /* 0x000000112d2dc224 */ /* 0x000fe200078e0202 */
[----:B------:R-:W-:Y:S04]  /*b2f0*/  BSSY B1, `(.L_x_336) ;  /* 0x0000006000017945 */ /* 0x000fe80003800000 */
[----:B------:R0:W-:Y:S01]  /*b300*/  @!P4 STG.E.U8 desc[UR36][R6.64+0x29], R45 ;  /* 0x0000292d0600c986 */ /* 0x0001e2000c101124 */
[----:B------:R-:W-:Y:S05]  /*b310*/  @P3 BRA `(.L_x_337) ;  /* 0x00000000000c3947 */ /* 0x000fea0003800000 */
[----:B------:R-:W0:Y:S02]  /*b320*/  LDG.E.U8 R16, desc[UR36][R156.64+0x28] ;  /* 0x000028249c107981 */ /* 0x000e24000c1e1100 */
[----:B0-----:R-:W-:-:S05]  /*b330*/  PRMT R3, R16, 0x8880, RZ ;  /* 0x0000888010037816 */ /* 0x001fca00000000ff */
[----:B------:R-:W-:-:S07]  /*b340*/  IMAD R2, R3, R18, RZ ;  /* 0x0000001203027224 */ /* 0x000fce00078e02ff */
.L_x_337:
[----:B------:R-:W-:Y:S05]  /*b350*/  BSYNC B1 ;  /* 0x0000000000017941 */ /* 0x000fea0003800000 */
.L_x_336:
[----:B0-----:R-:W-:Y:S01]  /*b360*/  @!P3 IMAD R3, R46, R17, R2 ;  /* 0x000000112e03b224 */ /* 0x001fe200078e0202 */
[----:B------:R-:W-:Y:S04]  /*b370*/  BSSY B1, `(.L_x_338) ;  /* 0x0000006000017945 */ /* 0x000fe80003800000 */
[----:B------:R0:W-:Y:S01]  /*b380*/  @!P3 STG.E.U8 desc[UR36][R8.64+0x28], R3 ;  /* 0x000028030800b986 */ /* 0x0001e2000c101124 */
[----:B------:R-:W-:Y:S05]  /*b390*/  @P5 BRA `(.L_x_339) ;  /* 0x00000000000c5947 */ /* 0x000fea0003800000 */
[----:B------:R-:W0:Y:S02]  /*b3a0*/  LDG.E.U8 R16, desc[UR36][R156.64+0x29] ;  /* 0x000029249c107981 */ /* 0x000e24000c1e1100 */
[----:B0-----:R-:W-:-:S05]  /*b3b0*/  PRMT R3, R16, 0x8880, RZ ;  /* 0x0000888010037816 */ /* 0x001fca00000000ff */
[----:B------:R-:W-:-:S07]  /*b3c0*/  IMAD R2, R3, R18, RZ ;  /* 0x0000001203027224 */ /* 0x000fce00078e02ff */
.L_x_339:
[----:B------:R-:W-:Y:S05]  /*b3d0*/  BSYNC B1 ;  /* 0x0000000000017941 */ /* 0x000fea0003800000 */
.L_x_338:
[----:B------:R-:W-:Y:S01]  /*b3e0*/  @!P5 IMAD R47, R47, R17, R2 ;  /* 0x000000112f2fd224 */ /* 0x000fe200078e0202 */
[----:B------:R-:W-:Y:S04]  /*b3f0*/  BSSY B1, `(.L_x_340) ;  /* 0x0000006000017945 */ /* 0x000fe80003800000 */
[----:B------:R0:W-:Y:S01]  /*b400*/  @!P5 STG.E.U8 desc[UR36][R8.64+0x29], R47 ;  /* 0x0000292f0800d986 */ /* 0x0001e2000c101124 */
[----:B------:R-:W-:Y:S05]  /*b410*/  @P6 BRA `(.L_x_341) ;  /* 0x00000000000c6947 */ /* 0x000fea0003800000 */
[----:B------:R-:W0:Y:S02]  /*b420*/  LDG.E.U8 R16, desc[UR36][R14.64+0x30] ;  /* 0x000030240e107981 */ /* 0x000e24000c1e1100 */
[----:B0-----:R-:W-:-:S05]  /*b430*/  PRMT R3, R16, 0x8880, RZ ;  /* 0x0000888010037816 */ /* 0x001fca00000000ff */
[----:B------:R-:W-:-:S07]  /*b440*/  IMAD R2, R3, R18, RZ ;  /* 0x0000001203027224 */ /* 0x000fce00078e02ff */
.L_x_341:
[----:B------:R-:W-:Y:S05]  /*b450*/  BSYNC B1 ;  /* 0x0000000000017941 */ /* 0x000fea0003800000 */
.L_x_340:
[----:B0-----:R-:W-:Y:S01]  /*b460*/  @!P6 IMAD R3, R48, R17, R2 ;  /* 0x000000113003e224 */ /* 0x001fe200078e0202 */
[----:B------:R-:W-:Y:S04]  /*b470*/  BSSY B1, `(.L_x_342) ;  /* 0x0000006000017945 */ /* 0x000fe80003800000 */
[----:B------:R0:W-:Y:S01]  /*b480*/  @!P6 STG.E.U8 desc[UR36][R6.64+0x30], R3 ;  /* 0x000030030600e986 */ /* 0x0001e2000c101124 */
[----:B------:R-:W-:Y:S05]  /*b490*/  @P1 BRA `(.L_x_343) ;  /* 0x00000000000c1947 */ /* 0x000fea0003800000 */
[----:B------:R-:W0:Y:S02]  /*b4a0*/  LDG.E.U8 R16, desc[UR36][R14.64+0x31] ;  /* 0x000031240e107981 */ /* 0x000e24000c1e1100 */
[----:B0-----:R-:W-:-:S05]  /*b4b0*/  PRMT R3, R16, 0x8880, RZ ;  /* 0x0000888010037816 */ /* 0x001fca00000000ff */
[----:B------:R-:W-:-:S07]  /*b4c0*/  IMAD R2, R3, R18, RZ ;  /* 0x0000001203027224 */ /* 0x000fce00078e02ff */
.L_x_343:
[----:B------:R-:W-:Y:S05]  /*b4d0*/  BSYNC B1 ;  /* 0x0000000000017941 */ /* 0x000fea0003800000 */
.L_x_342:
        /* <DEDUP_REMOVED lines=12> */
.L_x_345:
[----:B------:R-:W-:Y:S05]  /*b5a0*/  BSYNC B1 ;  /* 0x0000000000017941 */ /* 0x000fea0003800000 */
.L_x_344:
[----:B0-----:R-:W-:Y:S01]  /*b5b0*/  @!P4 IMAD R3, R50, R17, R2 ;  /* 0x000000113203c224 */ /* 0x001fe200078e0202 */
[----:B------:R-:W-:Y:S04]  /*b5c0*/  BSSY B1, `(.L_x_346) ;  /* 0x0000006000017945 */ /* 0x000fe80003800000 */
[----:B------:R0:W-:Y:S01]  /*b5d0*/  @!P4 STG.E.U8 desc[UR36][R8.64+0x30], R3 ;  /* 0x000030030800c986 */ /* 0x0001e2000c101124 */
[----:B------:R-:W-:Y:S05]  /*b5e0*/  @P3 BRA `(.L_x_347) ;  /* 0x00000000000c3947 */ /* 0x000fea0003800000 */
[----:B------:R-:W0:Y:S02]  /*b5f0*/  LDG.E.U8 R16, desc[UR36][R156.64+0x31] ;  /* 0x000031249c107981 */ /* 0x000e24000c1e1100 */
[----:B0-----:R-:W-:-:S05]  /*b600*/  PRMT R3, R16, 0x8880, RZ ;  /* 0x0000888010037816 */ /* 0x001fca00000000ff */
[----:B------:R-:W-:-:S07]  /*b610*/  IMAD R2, R3, R18, RZ ;  /* 0x0000001203027224 */ /* 0x000fce00078e02ff */
.L_x_347:
[----:B------:R-:W-:Y:S05]  /*b620*/  BSYNC B1 ;  /* 0x0000000000017941 */ /* 0x000fea0003800000 */
.L_x_346:
[----:B------:R-:W-:Y:S01]  /*b630*/  @!P3 IMAD R51, R51, R17, R2 ;  /* 0x000000113333b224 */ /* 0x000fe200078e0202 */
[----:B------:R-:W-:Y:S04]  /*b640*/  BSSY B1, `(.L_x_348) ;  /* 0x0000006000017945 */ /* 0x000fe80003800000 */
[----:B------:R0:W-:Y:S01]  /*b650*/  @!P3 STG.E.U8 desc[UR36][R8.64+0x31], R51 ;  /* 0x000031330800b986 */ /* 0x0001e2000c101124 */
[----:B------:R-:W-:Y:S05]  /*b660*/  @P5 BRA `(.L_x_349) ;  /* 0x00000000000c5947 */ /* 0x000fea0003800000 */
[----:B------:R-:W0:Y:S02]  /*b670*/  LDG.E.U8 R16, desc[UR36][R14.64+0x38] ;  /* 0x000038240e107981 */ /* 0x000e24000c1e1100 */
[----:B0-----:R-:W-:-:S05]  /*b680*/  PRMT R3, R16, 0x8880, RZ ;  /* 0x0000888010037816 */ /* 0x001fca00000000ff */
[----:B------:R-:W-:-:S07]  /*b690*/  IMAD R2, R3, R18, RZ ;  /* 0x0000001203027224 */ /* 0x000fce00078e02ff */
.L_x_349:
[----:B------:R-:W-:Y:S05]  /*b6a0*/  BSYNC B1 ;  /* 0x0000000000017941 */ /* 0x000fea0003800000 */
.L_x_348:
[----:B0-----:R-:W-:Y:S01]  /*b6b0*/  @!P5 IMAD R3, R52, R17, R2 ;  /* 0x000000113403d224 */ /* 0x001fe200078e0202 */
[----:B------:R-:W-:Y:S04]  /*b6c0*/  BSSY B1, `(.L_x_350) ;  /* 0x0000006000017945 */ /* 0x000fe80003800000 */
[----:B------:R0:W-:Y:S01]  /*b6d0*/  @!P5 STG.E.U8 desc[UR36][R6.64+0x38], R3 ;  /* 0x000038030600d986 */ /* 0x0001e2000c101124 */
[----:B------:R-:W-:Y:S05]  /*b6e0*/  @P6 BRA `(.L_x_351) ;  /* 0x00000000000c6947 */ /* 0x000fea0003800000 */
[----:B------:R-:W0:Y:S02]  /*b6f0*/  LDG.E.U8 R16, desc[UR36][R14.64+0x39] ;  /* 0x000039240e107981 */ /* 0x000e24000c1e1100 */
[----:B0-----:R-:W-:-:S05]  /*b700*/  PRMT R3, R16, 0x8880, RZ ;  /* 0x0000888010037816 */ /* 0x001fca00000000ff */
[----:B------:R-:W-:-:S07]  /*b710*/  IMAD R2, R3, R18, RZ ;  /* 0x0000001203027224 */ /* 0x000fce00078e02ff */
.L_x_351:
[----:B------:R-:W-:Y:S05]  /*b720*/  BSYNC B1 ;  /* 0x0000000000017941 */ /* 0x000fea0003800000 */
.L_x_350:
[----:B------:R-:W-:Y:S01]  /*b730*/  @!P6 IMAD R53, R53, R17, R2 ;  /* 0x000000113535e224 */ /* 0x000fe200078e0202 */
[----:B------:R-:W-:Y:S04]  /*b740*/  BSSY B1, `(.L_x_352) ;  /* 0x0000006000017945 */ /* 0x000fe80003800000 */
[----:B------:R0:W-:Y:S01]  /*b750*/  @!P6 STG.E.U8 desc[UR36][R6.64+0x39], R53 ;  /* 0x000039350600e986 */ /* 0x0001e2000c101124 */
[----:B------:R-:W-:Y:S05]  /*b760*/  @P1 BRA `(.L_x_353) ;  /* 0x00000000000c1947 */ /* 0x000fea0003800000 */
[----:B------:R-:W0:Y:S02]  /*b770*/  LDG.E.U8 R16, desc[UR36][R156.64+0x38] ;  /* 0x000038249c107981 */ /* 0x000e24000c1e1100 */
[----:B0-----:R-:W-:-:S05]  /*b780*/  PRMT R3, R16, 0x8880, RZ ;  /* 0x0000888010037816 */ /* 0x001fca00000000ff */
[----:B------:R-:W-:-:S07]  /*b790*/  IMAD R2, R3, R18, RZ ;  /* 0x0000001203027224 */ /* 0x000fce00078e02ff */
.L_x_353:
[----:B------:R-:W-:Y:S05]  /*b7a0*/  BSYNC B1 ;  /* 0x0000000000017941 */ /* 0x000fea0003800000 */
.L_x_352:
        /* <DEDUP_REMOVED lines=12> */
.L_x_355:
[----:B------:R-:W-:Y:S05]  /*b870*/  BSYNC B1 ;  /* 0x0000000000017941 */ /* 0x000fea0003800000 */
.L_x_354:
[----:B------:R-:W-:Y:S01]  /*b880*/  @!P4 IMAD R55, R55, R17, R2 ;  /* 0x000000113737c224 */ /* 0x000fe200078e0202 */
[----:B------:R-:W-:Y:S04]  /*b890*/  BSSY B1, `(.L_x_356) ;  /* 0x0000006000017945 */ /* 0x000fe80003800000 */
[----:B------:R0:W-:Y:S01]  /*b8a0*/  @!P4 STG.E.U8 desc[UR36][R8.64+0x39], R55 ;  /* 0x000039370800c986 */ /* 0x0001e2000c101124 */
[----:B------:R-:W-:Y:S05]  /*b8b0*/  @P3 BRA `(.L_x_357) ;  /* 0x00000000000c3947 */ /* 0x000fea0003800000 */
[----:B------:R-:W0:Y:S02]  /*b8c0*/  LDG.E.U8 R16, desc[UR36][R14.64+0x40] ;  /* 0x000040240e107981 */ /* 0x000e24000c1e1100 */
[----:B0-----:R-:W-:-:S05]  /*b8d0*/  PRMT R3, R16, 0x8880, RZ ;  /* 0x0000888010037816 */ /* 0x001fca00000000ff */
[----:B------:R-:W-:-:S07]  /*b8e0*/  IMAD R2, R3, R18, RZ ;  /* 0x0000001203027224 */ /* 0x000fce00078e02ff */
.L_x_357:
[----:B------:R-:W-:Y:S05]  /*b8f0*/  BSYNC B1 ;  /* 0x0000000000017941 */ /* 0x000fea0003800000 */
.L_x_356:
[----:B0-----:R-:W-:Y:S01]  /*b900*/  @!P3 IMAD R3, R56, R17, R2 ;  /* 0x000000113803b224 */ /* 0x001fe200078e0202 */
[----:B------:R-:W-:Y:S04]  /*b910*/  BSSY B1, `(.L_x_358) ;  /* 0x0000006000017945 */ /* 0x000fe80003800000 */
[----:B------:R0:W-:Y:S01]  /*b920*/  @!P3 STG.E.U8 desc[UR36][R6.64+0x40], R3 ;  /* 0x000040030600b986 */ /* 0x0001e2000c101124 */
[----:B------:R-:W-:Y:S05]  /*b930*/  @P5 BRA `(.L_x_359) ;  /* 0x00000000000c5947 */ /* 0x000fea0003800000 */
[----:B------:R-:W0:Y:S02]  /*b940*/  LDG.E.U8 R16, desc[UR36][R14.64+0x41] ;  /* 0x000041240e107981 */ /* 0x000e24000c1e1100 */
[----:B0-----:R-:W-:-:S05]  /*b950*/  PRMT R3, R16, 0x8880, RZ ;  /* 0x0000888010037816 */ /* 0x001fca00000000ff */
[----:B------:R-:W-:-:S07]  /*b960*/  IMAD R2, R3, R18, RZ ;  /* 0x0000001203027224 */ /* 0x000fce00078e02ff */
.L_x_359:
[----:B------:R-:W-:Y:S05]  /*b970*/  BSYNC B1 ;  /* 0x0000000000017941 */ /* 0x000fea0003800000 */
.L_x_358:
[----:B------:R-:W-:Y:S01]  /*b980*/  @!P5 IMAD R57, R57, R17, R2 ;  /* 0x000000113939d224 */ /* 0x000fe200078e0202 */
[----:B------:R-:W-:Y:S04]  /*b990*/  BSSY B1, `(.L_x_360) ;  /* 0x0000006000017945 */ /* 0x000fe80003800000 */
[----:B------:R0:W-:Y:S01]  /*b9a0*/  @!P5 STG.E.U8 desc[UR36][R6.64+0x41], R57 ;  /* 0x000041390600d986 */ /* 0x0001e2000c101124 */
[----:B------:R-:W-:Y:S05]  /*b9b0*/  @P6 BRA `(.L_x_361) ;  /* 0x00000000000c6947 */ /* 0x000fea0003800000 */
[----:B------:R-:W0:Y:S02]  /*b9c0*/  LDG.E.U8 R16, desc[UR36][R156.64+0x40] ;  /* 0x000040249c107981 */ /* 0x000e24000c1e1100 */
[----:B0-----:R-:W-:-:S05]  /*b9d0*/  PRMT R3, R16, 0x8880, RZ ;  /* 0x0000888010037816 */ /* 0x001fca00000000ff */
[----:B------:R-:W-:-:S07]  /*b9e0*/  IMAD R2, R3, R18, RZ ;  /* 0x0000001203027224 */ /* 0x000fce00078e02ff */
.L_x_361:
[----:B------:R-:W-:Y:S05]  /*b9f0*/  BSYNC B1 ;  /* 0x0000000000017941 */ /* 0x000fea0003800000 */
.L_x_360:
[----:B0-----:R-:W-:Y:S01]  /*ba00*/  @!P6 IMAD R3, R58, R17, R2 ;  /* 0x000000113a03e224 */ /* 0x001fe200078e0202 */
[----:B------:R-:W-:Y:S04]  /*ba10*/  BSSY B1, `(.L_x_362) ;  /* 0x0000006000017945 */ /* 0x000fe80003800000 */
[----:B------:R0:W-:Y:S01]  /*ba20*/  @!P6 STG.E.U8 desc[UR36][R8.64+0x40], R3 ;  /* 0x000040030800e986 */ /* 0x0001e2000c101124 */
[----:B------:R-:W-:Y:S05]  /*ba30*/  @P1 BRA `(.L_x_363) ;  /* 0x00000000000c1947 */ /* 0x000fea0003800000 */
[----:B------:R-:W0:Y:S02]  /*ba40*/  LDG.E.U8 R16, desc[UR36][R156.64+0x41] ;  /* 0x000041249c107981 */ /* 0x000e24000c1e1100 */
[----:B0-----:R-:W-:-:S05]  /*ba50*/  PRMT R3, R16, 0x8880, RZ ;  /* 0x0000888010037816 */ /* 0x001fca00000000ff */
[----:B------:R-:W-:-:S07]  /*ba60*/  IMAD R2, R3, R18, RZ ;  /* 0x0000001203027224 */ /* 0x000fce00078e02ff */
.L_x_363:
[----:B------:R-:W-:Y:S05]  /*ba70*/  BSYNC B1 ;  /* 0x0000000000017941 */ /* 0x000fea0003800000 */
.L_x_362:
        /* <DEDUP_REMOVED lines=12> */
.L_x_365:
[----:B------:R-:W-:Y:S05]  /*bb40*/  BSYNC B1 ;  /* 0x0000000000017941 */ /* 0x000fea0003800000 */
.L_x_364:
[----:B0-----:R-:W-:Y:S01]  /*bb50*/  @!P4 IMAD R3, R60, R17, R2 ;  /* 0x000000113c03c224 */ /* 0x001fe200078e0202 */
[----:B------:R-:W-:Y:S04]  /*bb60*/  BSSY B1, `(.L_x_366) ;  /* 0x0000006000017945 */ /* 0x000fe80003800000 */
[----:B------:R0:W-:Y:S01]  /*bb70*/  @!P4 STG.E.U8 desc[UR36][R6.64+0x48], R3 ;  /* 0x000048030600c986 */ /* 0x0001e2000c101124 */
[----:B------:R-:W-:Y:S05]  /*bb80*/  @P3 BRA `(.L_x_367) ;  /* 0x00000000000c3947 */ /* 0x000fea0003800000 */
[----:B------:R-:W0:Y:S02]  /*bb90*/  LDG.E.U8 R16, desc[UR36][R14.64+0x49] ;  /* 0x000049240e107981 */ /* 0x000e24000c1e1100 */
[----:B0-----:R-:W-:-:S05]  /*bba0*/  PRMT R3, R16, 0x8880, RZ ;  /* 0x0000888010037816 */ /* 0x001fca00000000ff */
[----:B------:R-:W-:-:S07]  /*bbb0*/  IMAD R2, R3, R18, RZ ;  /* 0x0000001203027224 */ /* 0x000fce00078e02ff */
.L_x_367:
[----:B------:R-:W-:Y:S05]  /*bbc0*/  BSYNC B1 ;  /* 0x0000000000017941 */ /* 0x000fea0003800000 */
.L_x_366:
[----:B------:R-:W-:Y:S01]  /*bbd0*/  @!P3 IMAD R61, R61, R17, R2 ;  /* 0x000000113d3db224 */ /* 0x000fe200078e0202 */
[----:B------:R-:W-:Y:S04]  /*bbe0*/  BSSY B1, `(.L_x_368) ;  /* 0x0000006000017945 */ /* 0x000fe80003800000 */
[----:B------:R0:W-:Y:S01]  /*bbf0*/  @!P3 STG.E.U8 desc[UR36][R6.64+0x49], R61 ;  /* 0x0000493d0600b986 */ /* 0x0001e2000c101124 */
[----:B------:R-:W-:Y:S05]  /*bc00*/  @P5 BRA `(.L_x_369) ;  /* 0x00000000000c5947 */ /* 0x000fea0003800000 */
[----:B------:R-:W0:Y:S02]  /*bc10*/  LDG.E.U8 R16, desc[UR36][R156.64+0x48] ;  /* 0x000048249c107981 */ /* 0x000e24000c1e1100 */
[----:B0-----:R-:W-:-:S05]  /*bc20*/  PRMT R3, R16, 0x8880, RZ ;  /* 0x0000888010037816 */ /* 0x001fca00000000ff */
[----:B------:R-:W-:-:S07]  /*bc30*/  IMAD R2, R3, R18, RZ ;  /* 0x0000001203027224 */ /* 0x000fce00078e02ff */
.L_x_369:
[----:B------:R-:W-:Y:S05]  /*bc40*/  BSYNC B1 ;  /* 0x0000000000017941 */ /* 0x000fea0003800000 */
.L_x_368:
[----:B0-----:R-:W-:Y:S01]  /*bc50*/  @!P5 IMAD R3, R62, R17, R2 ;  /* 0x000000113e03d224 */ /* 0x001fe200078e0202 */
[----:B------:R-:W-:Y:S04]  /*bc60*/  BSSY B1, `(.L_x_370) ;  /* 0x0000006000017945 */ /* 0x000fe80003800000 */
[----:B------:R0:W-:Y:S01]  /*bc70*/  @!P5 STG.E.U8 desc[UR36][R8.64+0x48], R3 ;  /* 0x000048030800d986 */ /* 0x0001e2000c101124 */
[----:B------:R-:W-:Y:S05]  /*bc80*/  @P6 BRA `(.L_x_371) ;  /* 0x00000000000c6947 */ /* 0x000fea0003800000 */
[----:B------:R-:W0:Y:S02]  /*bc90*/  LDG.E.U8 R16, desc[UR36][R156.64+0x49] ;  /* 0x000049249c107981 */ /* 0x000e24000c1e1100 */
[----:B0-----:R-:W-:-:S05]  /*bca0*/  PRMT R3, R16, 0x8880, RZ ;  /* 0x0000888010037816 */ /* 0x001fca00000000ff */
[----:B------:R-:W-:-:S07]  /*bcb0*/  IMAD R2, R3, R18, RZ ;  /* 0x0000001203027224 */ /* 0x000fce00078e02ff */
.L_x_371:
[----:B------:R-:W-:Y:S05]  /*bcc0*/  BSYNC B1 ;  /* 0x0000000000017941 */ /* 0x000fea0003800000 */
.L_x_370:
[----:B------:R-:W-:Y:S01]  /*bcd0*/  @!P6 IMAD R63, R63, R17, R2 ;  /* 0x000000113f3fe224 */ /* 0x000fe200078e0202 */
[----:B------:R-:W-:Y:S04]  /*bce0*/  BSSY B1, `(.L_x_372) ;  /* 0x0000006000017945 */ /* 0x000fe80003800000 */
[----:B------:R0:W-:Y:S01]  /*bcf0*/  @!P6 STG.E.U8 desc[UR36][R8.64+0x49], R63 ;  /* 0x0000493f0800e986 */ /* 0x0001e2000c101124 */
[----:B------:R-:W-:Y:S05]  /*bd00*/  @P1 BRA `(.L_x_373) ;  /* 0x00000000000c1947 */ /* 0x000fea0003800000 */
[----:B------:R-:W0:Y:S02]  /*bd10*/  LDG.E.U8 R16, desc[UR36][R14.64+0x50] ;  /* 0x000050240e107981 */ /* 0x000e24000c1e1100 */
[----:B0-----:R-:W-:-:S05]  /*bd20*/  PRMT R3, R16, 0x8880, RZ ;  /* 0x0000888010037816 */ /* 0x001fca00000000ff */
[----:B------:R-:W-:-:S07]  /*bd30*/  IMAD R2, R3, R18, RZ ;  /* 0x0000001203027224 */ /* 0x000fce00078e02ff */
.L_x_373:
[----:B------:R-:W-:Y:S05]  /*bd40*/  BSYNC B1 ;  /* 0x0000000000017941 */ /* 0x000fea0003800000 */
.L_x_372:
        /* <DEDUP_REMOVED lines=12> */
.L_x_375:
[----:B------:R-:W-:Y:S05]  /*be10*/  BSYNC B1 ;  /* 0x0000000000017941 */ /* 0x000fea0003800000 */
.L_x_374:
[----:B------:R-:W-:Y:S01]  /*be20*/  @!P4 IMAD R65, R65, R17, R2 ;  /* 0x000000114141c224 */ /* 0x000fe200078e0202 */
[----:B------:R-:W-:Y:S04]  /*be30*/  BSSY B1, `(.L_x_376) ;  /* 0x0000006000017945 */ /* 0x000fe80003800000 */
[----:B------:R0:W-:Y:S01]  /*be40*/  @!P4 STG.E.U8 desc[UR36][R6.64+0x51], R65 ;  /* 0x000051410600c986 */ /* 0x0001e2000c101124 */
[----:B------:R-:W-:Y:S05]  /*be50*/  @P3 BRA `(.L_x_377) ;  /* 0x00000000000c3947 */ /* 0x000fea0003800000 */
[----:B------:R-:W0:Y:S02]  /*be60*/  LDG.E.U8 R16, desc[UR36][R156.64+0x50] ;  /* 0x000050249c107981 */ /* 0x000e24000c1e1100 */
[----:B0-----:R-:W-:-:S05]  /*be70*/  PRMT R3, R16, 0x8880, RZ ;  /* 0x0000888010037816 */ /* 0x001fca00000000ff */
[----:B------:R-:W-:-:S07]  /*be80*/  IMAD R2, R3, R18, RZ ;  /* 0x0000001203027224 */ /* 0x000fce00078e02ff */
.L_x_377:
[----:B------:R-:W-:Y:S05]  /*be90*/  BSYNC B1 ;  /* 0x0000000000017941 */ /* 0x000fea0003800000 */
.L_x_376:
[----:B0-----:R-:W-:Y:S01]  /*bea0*/  @!P3 IMAD R3, R66, R17, R2 ;  /* 0x000000114203b224 */ /* 0x001fe200078e0202 */
[----:B------:R-:W-:Y:S04]  /*beb0*/  BSSY B1, `(.L_x_378) ;  /* 0x0000006000017945 */ /* 0x000fe80003800000 */
[----:B------:R0:W-:Y:S01]  /*bec0*/  @!P3 STG.E.U8 desc[UR36][R8.64+0x50], R3 ;  /* 0x000050030800b986 */ /* 0x0001e2000c101124 */
[----:B------:R-:W-:Y:S05]  /*bed0*/  @P5 BRA `(.L_x_379) ;  /* 0x00000000000c5947 */ /* 0x000fea0003800000 */
[----:B------:R-:W0:Y:S02]  /*bee0*/  LDG.E.U8 R16, desc[UR36][R156.64+0x51] ;  /* 0x000051249c107981 */ /* 0x000e24000c1e1100 */
[----:B0-----:R-:W-:-:S05]  /*bef0*/  PRMT R3, R16, 0x8880, RZ ;  /* 0x0000888010037816 */ /* 0x001fca00000000ff */
[----:B------:R-:W-:-:S07]  /*bf00*/  IMAD R2, R3, R18, RZ ;  /* 0x0000001203027224 */ /* 0x000fce00078e02ff */
.L_x_379:
[----:B------:R-:W-:Y:S05]  /*bf10*/  BSYNC B1 ;  /* 0x0000000000017941 */ /* 0x000fea0003800000 */
.L_x_378:
[----:B------:R-:W-:Y:S01]  /*bf20*/  @!P5 IMAD R67, R67, R17, R2 ;  /* 0x000000114343d224 */ /* 0x000fe200078e0202 */
[----:B------:R-:W-:Y:S04]  /*bf30*/  BSSY B1, `(.L_x_380) ;  /* 0x0000006000017945 */ /* 0x000fe80003800000 */
[----:B------:R0:W-:Y:S01]  /*bf40*/  @!P5 STG.E.U8 desc[UR36][R8.64+0x51], R67 ;  /* 0x000051430800d986 */ /* 0x0001e2000c101124 */
[----:B------:R-:W-:Y:S05]  /*bf50*/  @P6 BRA `(.L_x_381) ;  /* 0x00000000000c6947 */ /* 0x000fea0003800000 */
[----:B------:R-:W0:Y:S02]  /*bf60*/  LDG.E.U8 R16, desc[UR36][R14.64+0x58] ;  /* 0x000058240e107981 */ /* 0x000e24000c1e1100 */
[----:B0-----:R-:W-:-:S05]  /*bf70*/  PRMT R3, R16, 0x8880, RZ ;  /* 0x0000888010037816 */ /* 0x001fca00000000ff */
[----:B------:R-:W-:-:S07]  /*bf80*/  IMAD R2, R3, R18, RZ ;  /* 0x0000001203027224 */ /* 0x000fce00078e02ff */
.L_x_381:
[----:B------:R-:W-:Y:S05]  /*bf90*/  BSYNC B1 ;  /* 0x0000000000017941 */ /* 0x000fea0003800000 */
.L_x_380:
[----:B0-----:R-:W-:Y:S01]  /*bfa0*/  @!P6 IMAD R3, R68, R17, R2 ;  /* 0x000000114403e224 */ /* 0x001fe200078e0202 */
[----:B------:R-:W-:Y:S04]  /*bfb0*/  BSSY B1, `(.L_x_382) ;  /* 0x0000006000017945 */ /* 0x000fe80003800000 */
[----:B------:R0:W-:Y:S01]  /*bfc0*/  @!P6 STG.E.U8 desc[UR36][R6.64+0x58], R3 ;  /* 0x000058030600e986 */ /* 0x0001e2000c101124 */
[----:B------:R-:W-:Y:S05]  /*bfd0*/  @P1 BRA `(.L_x_383) ;  /* 0x00000000000c1947 */ /* 0x000fea0003800000 */
[----:B------:R-:W0:Y:S02]  /*bfe0*/  LDG.E.U8 R16, desc[UR36][R14.64+0x59] ;  /* 0x000059240e107981 */ /* 0x000e24000c1e1100 */
[----:B0-----:R-:W-:-:S05]  /*bff0*/  PRMT R3, R16, 0x8880, RZ ;  /* 0x0000888010037816 */ /* 0x001fca00000000ff */
[----:B------:R-:W-:-:S07]  /*c000*/  IMAD R2, R3, R18, RZ ;  /* 0x0000001203027224 */ /* 0x000fce00078e02ff */
.L_x_383:
[----:B------:R-:W-:Y:S05]  /*c010*/  BSYNC B1 ;  /* 0x0000000000017941 */ /* 0x000fea0003800000 */
.L_x_382:
        /* <DEDUP_REMOVED lines=12> */
.L_x_385:
[----:B------:R-:W-:Y:S05]  /*c0e0*/  BSYNC B1 ;  /* 0x0000000000017941 */ /* 0x000fea0003800000 */
.L_x_384:
[----:B0-----:R-:W-:Y:S01]  /*c0f0*/  @!P4 IMAD R3, R70, R17, R2 ;  /* 0x000000114603c224 */ /* 0x001fe200078e0202 */
[----:B------:R-:W-:Y:S04]  /*c100*/  BSSY B1, `(.L_x_386) ;  /* 0x0000006000017945 */ /* 0x000fe80003800000 */
[----:B------:R0:W-:Y:S01]  /*c110*/  @!P4 STG.E.U8 desc[UR36][R8.64+0x58], R3 ;  /* 0x000058030800c986 */ /* 0x0001e2000c101124 */
[----:B------:R-:W-:Y:S05]  /*c120*/  @P3 BRA `(.L_x_387) ;  /* 0x00000000000c3947 */ /* 0x000fea0003800000 */
[----:B------:R-:W0:Y:S02]  /*c130*/  LDG.E.U8 R16, desc[UR36][R156.64+0x59] ;  /* 0x000059249c107981 */ /* 0x000e24000c1e1100 */
[----:B0-----:R-:W-:-:S05]  /*c140*/  PRMT R3, R16, 0x8880, RZ ;  /* 0x0000888010037816 */ /* 0x001fca00000000ff */
[----:B------:R-:W-:-:S07]  /*c150*/  IMAD R2, R3, R18, RZ ;  /* 0x0000001203027224 */ /* 0x000fce00078e02ff */
.L_x_387:
[----:B------:R-:W-:Y:S05]  /*c160*/  BSYNC B1 ;  /* 0x0000000000017941 */ /* 0x000fea0003800000 */
.L_x_386:
[----:B------:R-:W-:Y:S01]  /*c170*/  @!P3 IMAD R71, R71, R17, R2 ;  /* 0x000000114747b224 */ /* 0x000fe200078e0202 */
[----:B------:R-:W-:Y:S04]  /*c180*/  BSSY B1, `(.L_x_388) ;  /* 0x0000006000017945 */ /* 0x000fe80003800000 */
[----:B------:R0:W-:Y:S01]  /*c190*/  @!P3 STG.E.U8 desc[UR36][R8.64+0x59], R71 ;  /* 0x000059470800b986 */ /* 0x0001e2000c101124 */
[----:B------:R-:W-:Y:S05]  /*c1a0*/  @P5 BRA `(.L_x_389) ;  /* 0x00000000000c5947 */ /* 0x000fea0003800000 */
[----:B------:R-:W0:Y:S02]  /*c1b0*/  LDG.E.U8 R16, desc[UR36][R14.64+0x60] ;  /* 0x000060240e107981 */ /* 0x000e24000c1e1100 */
[----:B0-----:R-:W-:-:S05]  /*c1c0*/  PRMT R3, R16, 0x8880, RZ ;  /* 0x0000888010037816 */ /* 0x001fca00000000ff */
[----:B------:R-:W-:-:S07]  /*c1d0*/  IMAD R2, R3, R18, RZ ;  /* 0x0000001203027224 */ /* 0x000fce00078e02ff */
.L_x_389:
[----:B------:R-:W-:Y:S05]  /*c1e0*/  BSYNC B1 ;  /* 0x0000000000017941 */ /* 0x000fea0003800000 */
.L_x_388:
[----:B0-----:R-:W-:Y:S01]  /*c1f0*/  @!P5 IMAD R3, R72, R17, R2 ;  /* 0x000000114803d224 */ /* 0x001fe200078e0202 */
[----:B------:R-:W-:Y:S04]  /*c200*/  BSSY B1, `(.L_x_390) ;  /* 0x0000006000017945 */ /* 0x000fe80003800000 */
[----:B------:R0:W-:Y:S01]  /*c210*/  @!P5 STG.E.U8 desc[UR36][R6.64+0x60], R3 ;  /* 0x000060030600d986 */ /* 0x0001e2000c101124 */
[----:B------:R-:W-:Y:S05]  /*c220*/  @P6 BRA `(.L_x_391) ;  /* 0x00000000000c6947 */ /* 0x000fea0003800000 */
[----:B------:R-:W0:Y:S02]  /*c230*/  LDG.E.U8 R16, desc[UR36][R14.64+0x61] ;  /* 0x000061240e107981 */ /* 0x000e24000c1e1100 */
[----:B0-----:R-:W-:-:S05]  /*c240*/  PRMT R3, R16, 0x8880, RZ ;  /* 0x0000888010037816 */ /* 0x001fca00000000ff */
[----:B------:R-:W-:-:S07]  /*c250*/  IMAD R2, R3, R18, RZ ;  /* 0x0000001203027224 */ /* 0x000fce00078e02ff */
.L_x_391:
[----:B------:R-:W-:Y:S05]  /*c260*/  BSYNC B1 ;  /* 0x0000000000017941 */ /* 0x000fea0003800000 */
.L_x_390:
[----:B------:R-:W-:Y:S01]  /*c270*/  @!P6 IMAD R73, R73, R17, R2 ;  /* 0x000000114949e224 */ /* 0x000fe200078e0202 */
[----:B------:R-:W-:Y:S04]  /*c280*/  BSSY B1, `(.L_x_392) ;  /* 0x0000006000017945 */ /* 0x000fe80003800000 */
[----:B------:R0:W-:Y:S01]  /*c290*/  @!P6 STG.E.U8 desc[UR36][R6.64+0x61], R73 ;  /* 0x000061490600e986 */ /* 0x0001e2000c101124 */
[----:B------:R-:W-:Y:S05]  /*c2a0*/  @P1 BRA `(.L_x_393) ;  /* 0x00000000000c1947 */ /* 0x000fea0003800000 */
[----:B------:R-:W0:Y:S02]  /*c2b0*/  LDG.E.U8 R16, desc[UR36][R156.64+0x60] ;  /* 0x000060249c107981 */ /* 0x000e24000c1e1100 */
[----:B0-----:R-:W-:-:S05]  /*c2c0*/  PRMT R3, R16, 0x8880, RZ ;  /* 0x0000888010037816 */ /* 0x001fca00000000ff */
[----:B------:R-:W-:-:S07]  /*c2d0*/  IMAD R2, R3, R18, RZ ;  /* 0x0000001203027224 */ /* 0x000fce00078e02ff */
.L_x_393:
[----:B------:R-:W-:Y:S05]  /*c2e0*/  BSYNC B1 ;  /* 0x0000000000017941 */ /* 0x000fea0003800000 */
.L_x_392:
        /* <DEDUP_REMOVED lines=12> */
.L_x_395:
[----:B------:R-:W-:Y:S05]  /*c3b0*/  BSYNC B1 ;  /* 0x0000000000017941 */ /* 0x000fea0003800000 */
.L_x_394:
[----:B------:R-:W-:Y:S01]  /*c3c0*/  @!P4 IMAD R75, R75, R17, R2 ;  /* 0x000000114b4bc224 */ /* 0x000fe200078e0202 */
[----:B------:R-:W-:Y:S04]  /*c3d0*/  BSSY B1, `(.L_x_396) ;  /* 0x0000006000017945 */ /* 0x000fe80003800000 */
[----:B------:R0:W-:Y:S01]  /*c3e0*/  @!P4 STG.E.U8 desc[UR36][R8.64+0x61], R75 ;  /* 0x0000614b0800c986 */ /* 0x0001e2000c101124 */
[----:B------:R-:W-:Y:S05]  /*c3f0*/  @P3 BRA `(.L_x_397) ;  /* 0x00000000000c3947 */ /* 0x000fea0003800000 */
[----:B------:R-:W0:Y:S02]  /*c400*/  LDG.E.U8 R16, desc[UR36][R14.64+0x68] ;  /* 0x000068240e107981 */ /* 0x000e24000c1e1100 */
[----:B0-----:R-:W-:-:S05]  /*c410*/  PRMT R3, R16, 0x8880, RZ ;  /* 0x0000888010037816 */ /* 0x001fca00000000ff */
[----:B------:R-:W-:-:S07]  /*c420*/  IMAD R2, R3, R18, RZ ;  /* 0x0000001203027224 */ /* 0x000fce00078e02ff */
.L_x_397:
[----:B------:R-:W-:Y:S05]  /*c430*/  BSYNC B1 ;  /* 0x0000000000017941 */ /* 0x000fea0003800000 */
.L_x_396:
[----:B0-----:R-:W-:Y:S01]  /*c440*/  @!P3 IMAD R3, R76, R17, R2 ;  /* 0x000000114c03b224 */ /* 0x001fe200078e0202 */
[----:B------:R-:W-:Y:S04]  /*c450*/  BSSY B1, `(.L_x_398) ;  /* 0x0000006000017945 */ /* 0x000fe80003800000 */
[----:B------:R0:W-:Y:S01]  /*c460*/  @!P3 STG.E.U8 desc[UR36][R6.64+0x68], R3 ;  /* 0x000068030600b986 */ /* 0x0001e2000c101124 */
[----:B------:R-:W-:Y:S05]  /*c470*/  @P5 BRA `(.L_x_399) ;  /* 0x00000000000c5947 */ /* 0x000fea0003800000 */
[----:B------:R-:W0:Y:S02]  /*c480*/  LDG.E.U8 R16, desc[UR36][R14.64+0x69] ;  /* 0x000069240e107981 */ /* 0x000e24000c1e1100 */
[----:B0-----:R-:W-:-:S05]  /*c490*/  PRMT R3, R16, 0x8880, RZ ;  /* 0x0000888010037816 */ /* 0x001fca00000000ff */
[----:B------:R-:W-:-:S07]  /*c4a0*/  IMAD R2, R3, R18, RZ ;  /* 0x0000001203027224 */ /* 0x000fce00078e02ff */
.L_x_399:
[----:B------:R-:W-:Y:S05]  /*c4b0*/  BSYNC B1 ;  /* 0x0000000000017941 */ /* 0x000fea0003800000 */
.L_x_398:
[----:B------:R-:W-:Y:S01]  /*c4c0*/  @!P5 IMAD R77, R77, R17, R2 ;  /* 0x000000114d4dd224 */ /* 0x000fe200078e0202 */
[----:B------:R-:W-:Y:S04]  /*c4d0*/  BSSY B1, `(.L_x_400) ;  /* 0x0000006000017945 */ /* 0x000fe80003800000 */
[----:B------:R0:W-:Y:S01]  /*c4e0*/  @!P5 STG.E.U8 desc[UR36][R6.64+0x69], R77 ;  /* 0x0000694d0600d986 */ /* 0x0001e2000c101124 */
[----:B------:R-:W-:Y:S05]  /*c4f0*/  @P6 BRA `(.L_x_401) ;  /* 0x00000000000c6947 */ /* 0x000fea0003800000 */
[----:B------:R-:W0:Y:S02]  /*c500*/  LDG.E.U8 R16, desc[UR36][R156.64+0x68] ;  /* 0x000068249c107981 */ /* 0x000e24000c1e1100 */
[----:B0-----:R-:W-:-:S05]  /*c510*/  PRMT R3, R16, 0x8880, RZ ;  /* 0x0000888010037816 */ /* 0x001fca00000000ff */
[----:B------:R-:W-:-:S07]  /*c520*/  IMAD R2, R3, R18, RZ ;  /* 0x0000001203027224 */ /* 0x000fce00078e02ff */
.L_x_401:
[----:B------:R-:W-:Y:S05]  /*c530*/  BSYNC B1 ;  /* 0x0000000000017941 */ /* 0x000fea0003800000 */
.L_x_400:
[----:B0-----:R-:W-:Y:S01]  /*c540*/  @!P6 IMAD R3, R78, R17, R2 ;  /* 0x000000114e03e224 */ /* 0x001fe200078e0202 */
[----:B------:R-:W-:Y:S04]  /*c550*/  BSSY B1, `(.L_x_402) ;  /* 0x0000006000017945 */ /* 0x000fe80003800000 */
[----:B------:R0:W-:Y:S01]  /*c560*/  @!P6 STG.E.U8 desc[UR36][R8.64+0x68], R3 ;  /* 0x000068030800e986 */ /* 0x0001e2000c101124 */
[----:B------:R-:W-:Y:S05]  /*c570*/  @P1 BRA `(.L_x_403) ;  /* 0x00000000000c1947 */ /* 0x000fea0003800000 */
[----:B------:R-:W0:Y:S02]  /*c580*/  LDG.E.U8 R16, desc[UR36][R156.64+0x69] ;  /* 0x000069249c107981 */ /* 0x000e24000c1e1100 */
[----:B0-----:R-:W-:-:S05]  /*c590*/  PRMT R3, R16, 0x8880, RZ ;  /* 0x0000888010037816 */ /* 0x001fca00000000ff */
[----:B------:R-:W-:-:S07]  /*c5a0*/  IMAD R2, R3, R18, RZ ;  /* 0x0000001203027224 */ /* 0x000fce00078e02ff */
.L_x_403:
[----:B------:R-:W-:Y:S05]  /*c5b0*/  BSYNC B1 ;  /* 0x0000000000017941 */ /* 0x000fea0003800000 */
.L_x_402:
        /* <DEDUP_REMOVED lines=12> */
.L_x_405:
[----:B------:R-:W-:Y:S05]  /*c680*/  BSYNC B1 ;  /* 0x0000000000017941 */ /* 0x000fea0003800000 */
.L_x_404:
[----:B0-----:R-:W-:Y:S01]  /*c690*/  @!P4 IMAD R3, R80, R17, R2 ;  /* 0x000000115003c224 */ /* 0x001fe200078e0202 */
[----:B------:R-:W-:Y:S04]  /*c6a0*/  BSSY B1, `(.L_x_406) ;  /* 0x0000006000017945 */ /* 0x000fe80003800000 */
[----:B------:R0:W-:Y:S01]  /*c6b0*/  @!P4 STG.E.U8 desc[UR36][R6.64+0x70], R3 ;  /* 0x000070030600c986 */ /* 0x0001e2000c101124 */
[----:B------:R-:W-:Y:S05]  /*c6c0*/  @P3 BRA `(.L_x_407) ;  /* 0x00000000000c3947 */ /* 0x000fea0003800000 */
[----:B------:R-:W0:Y:S02]  /*c6d0*/  LDG.E.U8 R16, desc[UR36][R14.64+0x71] ;  /* 0x000071240e107981 */ /* 0x000e24000c1e1100 */
[----:B0-----:R-:W-:-:S05]  /*c6e0*/  PRMT R3, R16, 0x8880, RZ ;  /* 0x0000888010037816 */ /* 0x001fca00000000ff */
[----:B------:R-:W-:-:S07]  /*c6f0*/  IMAD R2, R3, R18, RZ ;  /* 0x0000001203027224 */ /* 0x000fce00078e02ff */
.L_x_407:
[----:B------:R-:W-:Y:S05]  /*c700*/  BSYNC B1 ;  /* 0x0000000000017941 */ /* 0x000fea0003800000 */
.L_x_406:
[----:B------:R-:W-:Y:S01]  /*c710*/  @!P3 IMAD R81, R81, R17, R2 ;  /* 0x000000115151b224 */ /* 0x000fe200078e0202 */
[----:B------:R-:W-:Y:S04]  /*c720*/  BSSY B1, `(.L_x_408) ;  /* 0x0000006000017945 */ /* 0x000fe80003800000 */
[----:B------:R0:W-:Y:S01]  /*c730*/  @!P3 STG.E.U8 desc[UR36][R6.64+0x71], R81 ;  /* 0x000071510600b986 */ /* 0x0001e2000c101124 */
[----:B------:R-:W-:Y:S05]  /*c740*/  @P5 BRA `(.L_x_409) ;  /* 0x00000000000c5947 */ /* 0x000fea0003800000 */
[----:B------:R-:W0:Y:S02]  /*c750*/  LDG.E.U8 R16, desc[UR36][R156.64+0x70] ;  /* 0x000070249c107981 */ /* 0x000e24000c1e1100 */
[----:B0-----:R-:W-:-:S05]  /*c760*/  PRMT R3, R16, 0x8880, RZ ;  /* 0x0000888010037816 */ /* 0x001fca00000000ff */
[----:B------:R-:W-:-:S07]  /*c770*/  IMAD R2, R3, R18, RZ ;  /* 0x0000001203027224 */ /* 0x000fce00078e02ff */
.L_x_409:
[----:B------:R-:W-:Y:S05]  /*c780*/  BSYNC B1 ;  /* 0x0000000000017941 */ /* 0x000fea0003800000 */
.L_x_408:
[----:B0-----:R-:W-:Y:S01]  /*c790*/  @!P5 IMAD R3, R82, R17, R2 ;  /* 0x000000115203d224 */ /* 0x001fe200078e0202 */
[----:B------:R-:W-:Y:S04]  /*c7a0*/  BSSY B1, `(.L_x_410) ;  /* 0x0000006000017945 */ /* 0x000fe80003800000 */
[----:B------:R0:W-:Y:S01]  /*c7b0*/  @!P5 STG.E.U8 desc[UR36][R8.64+0x70], R3 ;  /* 0x000070030800d986 */ /* 0x0001e2000c101124 */
[----:B------:R-:W-:Y:S05]  /*c7c0*/  @P6 BRA `(.L_x_411) ;  /* 0x00000000000c6947 */ /* 0x000fea0003800000 */
[----:B------:R-:W0:Y:S02]  /*c7d0*/  LDG.E.U8 R16, desc[UR36][R156.64+0x71] ;  /* 0x000071249c107981 */ /* 0x000e24000c1e1100 */
[----:B0-----:R-:W-:-:S05]  /*c7e0*/  PRMT R3, R16, 0x8880, RZ ;  /* 0x0000888010037816 */ /* 0x001fca00000000ff */
[----:B------:R-:W-:-:S07]  /*c7f0*/  IMAD R2, R3, R18, RZ ;  /* 0x0000001203027224 */ /* 0x000fce00078e02ff */
.L_x_411:
[----:B------:R-:W-:Y:S05]  /*c800*/  BSYNC B1 ;  /* 0x0000000000017941 */ /* 0x000fea0003800000 */
.L_x_410:
[----:B------:R-:W-:Y:S01]  /*c810*/  @!P6 IMAD R83, R83, R17, R2 ;  /* 0x000000115353e224 */ /* 0x000fe200078e0202 */
[----:B------:R-:W-:Y:S04]  /*c820*/  BSSY B1, `(.L_x_412) ;  /* 0x0000006000017945 */ /* 0x000fe80003800000 */
[----:B------:R0:W-:Y:S01]  /*c830*/  @!P6 STG.E.U8 desc[UR36][R8.64+0x71], R83 ;  /* 0x000071530800e986 */ /* 0x0001e2000c101124 */
[----:B------:R-:W-:Y:S05]  /*c840*/  @P1 BRA `(.L_x_413) ;  /* 0x00000000000c1947 */ /* 0x000fea0003800000 */
[----:B------:R-:W0:Y:S02]  /*c850*/  LDG.E.U8 R16, desc[UR36][R14.64+0x78] ;  /* 0x000078240e107981 */ /* 0x000e24000c1e1100 */
[----:B0-----:R-:W-:-:S05]  /*c860*/  PRMT R3, R16, 0x8880, RZ ;  /* 0x0000888010037816 */ /* 0x001fca00000000ff */
[----:B------:R-:W-:-:S07]  /*c870*/  IMAD R2, R3, R18, RZ ;  /* 0x0000001203027224 */ /* 0x000fce00078e02ff */
.L_x_413:
[----:B------:R-:W-:Y:S05]  /*c880*/  BSYNC B1 ;  /* 0x0000000000017941 */ /* 0x000fea0003800000 */
.L_x_412:
        /* <DEDUP_REMOVED lines=12> */
.L_x_415:
[----:B------:R-:W-:Y:S05]  /*c950*/  BSYNC B1 ;  /* 0x0000000000017941 */ /* 0x000fea0003800000 */
.L_x_414:
[----:B------:R-:W-:Y:S01]  /*c960*/  @!P4 IMAD R85, R85, R17, R2 ;  /* 0x000000115555c224 */ /* 0x000fe200078e0202 */
[----:B------:R-:W-:Y:S04]  /*c970*/  BSSY B1, `(.L_x_416) ;  /* 0x0000006000017945 */ /* 0x000fe80003800000 */
[----:B------:R0:W-:Y:S01]  /*c980*/  @!P4 STG.E.U8 desc[UR36][R6.64+0x79], R85 ;  /* 0x000079550600c986 */ /* 0x0001e2000c101124 */
[----:B------:R-:W-:Y:S05]  /*c990*/  @P3 BRA `(.L_x_417) ;  /* 0x00000000000c3947 */ /* 0x000fea0003800000 */
[----:B------:R-:W0:Y:S02]  /*c9a0*/  LDG.E.U8 R16, desc[UR36][R156.64+0x78] ;  /* 0x000078249c107981 */ /* 0x000e24000c1e1100 */
[----:B0-----:R-:W-:-:S05]  /*c9b0*/  PRMT R3, R16, 0x8880, RZ ;  /* 0x0000888010037816 */ /* 0x001fca00000000ff */
[----:B------:R-:W-:-:S07]  /*c9c0*/  IMAD R2, R3, R18, RZ ;  /* 0x0000001203027224 */ /* 0x000fce00078e02ff */
.L_x_417:
[----:B------:R-:W-:Y:S05]  /*c9d0*/  BSYNC B1 ;  /* 0x0000000000017941 */ /* 0x000fea0003800000 */
.L_x_416:
[----:B0-----:R-:W-:Y:S01]  /*c9e0*/  @!P3 IMAD R3, R86, R17, R2 ;  /* 0x000000115603b224 */ /* 0x001fe200078e0202 */
[----:B------:R-:W-:Y:S04]  /*c9f0*/  BSSY B1, `(.L_x_418) ;  /* 0x0000006000017945 */ /* 0x000fe80003800000 */
[----:B------:R0:W-:Y:S01]  /*ca00*/  @!P3 STG.E.U8 desc[UR36][R8.64+0x78], R3 ;  /* 0x000078030800b986 */ /* 0x0001e2000c101124 */
[----:B------:R-:W-:Y:S05]  /*ca10*/  @P5 BRA `(.L_x_419) ;  /* 0x00000000000c5947 */ /* 0x000fea0003800000 */
[----:B------:R-:W0:Y:S02]  /*ca20*/  LDG.E.U8 R16, desc[UR36][R156.64+0x79] ;  /* 0x000079249c107981 */ /* 0x000e24000c1e1100 */
[----:B0-----:R-:W-:-:S05]  /*ca30*/  PRMT R3, R16, 0x8880, RZ ;  /* 0x0000888010037816 */ /* 0x001fca00000000ff */
[----:B------:R-:W-:-:S07]  /*ca40*/  IMAD R2, R3, R18, RZ ;  /* 0x0000001203027224 */ /* 0x000fce00078e02ff */
.L_x_419:
[----:B------:R-:W-:Y:S05]  /*ca50*/  BSYNC B1 ;  /* 0x0000000000017941 */ /* 0x000fea0003800000 */
.L_x_418:
[----:B------:R-:W-:Y:S01]  /*ca60*/  @!P5 IMAD R87, R87, R17, R2 ;  /* 0x000000115757d224 */ /* 0x000fe200078e0202 */
[----:B------:R-:W-:Y:S04]  /*ca70*/  BSSY B1, `(.L_x_420) ;  /* 0x0000006000017945 */ /* 0x000fe80003800000 */
[----:B------:R0:W-:Y:S01]  /*ca80*/  @!P5 STG.E.U8 desc[UR36][R8.64+0x79], R87 ;  /* 0x000079570800d986 */ /* 0x0001e2000c101124 */
[----:B------:R-:W-:Y:S05]  /*ca90*/  @P6 BRA `(.L_x_421) ;  /* 0x00000000000c6947 */ /* 0x000fea0003800000 */
[----:B------:R-:W0:Y:S02]  /*caa0*/  LDG.E.U8 R16, desc[UR36][R14.64+0x80] ;  /* 0x000080240e107981 */ /* 0x000e24000c1e1100 */
[----:B0-----:R-:W-:-:S05]  /*cab0*/  PRMT R3, R16, 0x8880, RZ ;  /* 0x0000888010037816 */ /* 0x001fca00000000ff */
[----:B------:R-:W-:-:S07]  /*cac0*/  IMAD R2, R3, R18, RZ ;  /* 0x0000001203027224 */ /* 0x000fce00078e02ff */
.L_x_421:
[----:B------:R-:W-:Y:S05]  /*cad0*/  BSYNC B1 ;  /* 0x0000000000017941 */ /* 0x000fea0003800000 */
.L_x_420:
[----:B0-----:R-:W-:Y:S01]  /*cae0*/  @!P6 IMAD R3, R88, R17, R2 ;  /* 0x000000115803e224 */ /* 0x001fe200078e0202 */
[----:B------:R-:W-:Y:S04]  /*caf0*/  BSSY B1, `(.L_x_422) ;  /* 0x0000006000017945 */ /* 0x000fe80003800000 */
[----:B------:R0:W-:Y:S01]  /*cb00*/  @!P6 STG.E.U8 desc[UR36][R6.64+0x80], R3 ;  /* 0x000080030600e986 */ /* 0x0001e2000c101124 */
[----:B------:R-:W-:Y:S05]  /*cb10*/  @P1 BRA `(.L_x_423) ;  /* 0x00000000000c1947 */ /* 0x000fea0003800000 */
[----:B------:R-:W0:Y:S02]  /*cb20*/  LDG.E.U8 R16, desc[UR36][R14.64+0x81] ;  /* 0x000081240e107981 */ /* 0x000e24000c1e1100 */
[----:B0-----:R-:W-:-:S05]  /*cb30*/  PRMT R3, R16, 0x8880, RZ ;  /* 0x0000888010037816 */ /* 0x001fca00000000ff */
[----:B------:R-:W-:-:S07]  /*cb40*/  IMAD R2, R3, R18, RZ ;  /* 0x0000001203027224 */ /* 0x000fce00078e02ff */
.L_x_423:
[----:B------:R-:W-:Y:S05]  /*cb50*/  BSYNC B1 ;  /* 0x0000000000017941 */ /* 0x000fea0003800000 */
.L_x_422:
        /* <DEDUP_REMOVED lines=12> */
.L_x_425:
[----:B------:R-:W-:Y:S05]  /*cc20*/  BSYNC B1 ;  /* 0x0000000000017941 */ /* 0x000fea0003800000 */
.L_x_424:
[----:B0-----:R-:W-:Y:S01]  /*cc30*/  @!P4 IMAD R3, R90, R17, R2 ;  /* 0x000000115a03c224 */ /* 0x001fe200078e0202 */
[----:B------:R-:W-:Y:S04]  /*cc40*/  BSSY B1, `(.L_x_426) ;  /* 0x0000006000017945 */ /* 0x000fe80003800000 */
[----:B------:R0:W-:Y:S01]  /*cc50*/  @!P4 STG.E.U8 desc[UR36][R8.64+0x80], R3 ;  /* 0x000080030800c986 */ /* 0x0001e2000c101124 */
[----:B------:R-:W-:Y:S05]  /*cc60*/  @P3 BRA `(.L_x_427) ;  /* 0x00000000000c3947 */ /* 0x000fea0003800000 */
[----:B------:R-:W0:Y:S02]  /*cc70*/  LDG.E.U8 R16, desc[UR36][R156.64+0x81] ;  /* 0x000081249c107981 */ /* 0x000e24000c1e1100 */
[----:B0-----:R-:W-:-:S05]  /*cc80*/  PRMT R3, R16, 0x8880, RZ ;  /* 0x0000888010037816 */ /* 0x001fca00000000ff */
[----:B------:R-:W-:-:S07]  /*cc90*/  IMAD R2, R3, R18, RZ ;  /* 0x0000001203027224 */ /* 0x000fce00078e02ff */
.L_x_427:
[----:B------:R-:W-:Y:S05]  /*cca0*/  BSYNC B1 ;  /* 0x0000000000017941 */ /* 0x000fea0003800000 */
.L_x_426:
[----:B------:R-:W-:Y:S01]  /*ccb0*/  @!P3 IMAD R91, R91, R17, R2 ;  /* 0x000000115b5bb224 */ /* 0x000fe200078e0202 */
[----:B------:R-:W-:Y:S04]  /*ccc0*/  BSSY B1, `(.L_x_428) ;  /* 0x0000006000017945 */ /* 0x000fe80003800000 */
[----:B------:R0:W-:Y:S01]  /*ccd0*/  @!P3 STG.E.U8 desc[UR36][R8.64+0x81], R91 ;  /* 0x0000815b0800b986 */ /* 0x0001e2000c101124 */
[----:B------:R-:W-:Y:S05]  /*cce0*/  @P5 BRA `(.L_x_429) ;  /* 0x00000000000c5947 */ /* 0x000fea0003800000 */
[----:B------:R-:W0:Y:S02]  /*ccf0*/  LDG.E.U8 R16, desc[UR36][R14.64+0x88] ;  /* 0x000088240e107981 */ /* 0x000e24000c1e1100 */
[----:B0-----:R-:W-:-:S05]  /*cd00*/  PRMT R3, R16, 0x8880, RZ ;  /* 0x0000888010037816 */ /* 0x001fca00000000ff */
[----:B------:R-:W-:-:S07]  /*cd10*/  IMAD R2, R3, R18, RZ ;  /* 0x0000001203027224 */ /* 0x000fce00078e02ff */
.L_x_429:
[----:B------:R-:W-:Y:S05]  /*cd20*/  BSYNC B1 ;  /* 0x0000000000017941 */ /* 0x000fea0003800000 */
.L_x_428:
[----:B0-----:R-:W-:Y:S01]  /*cd30*/  @!P5 IMAD R3, R92, R17, R2 ;  /* 0x000000115c03d224 */ /* 0x001fe200078e0202 */
[----:B------:R-:W-:Y:S04]  /*cd40*/  BSSY B1, `(.L_x_430) ;  /* 0x0000006000017945 */ /* 0x000fe80003800000 */
[----:B------:R0:W-:Y:S01]  /*cd50*/  @!P5 STG.E.U8 desc[UR36][R6.64+0x88], R3 ;  /* 0x000088030600d986 */ /* 0x0001e2000c101124 */
[----:B------:R-:W-:Y:S05]  /*cd60*/  @P6 BRA `(.L_x_431) ;  /* 0x00000000000c6947 */ /* 0x000fea0003800000 */
[----:B------:R-:W0:Y:S02]  /*cd70*/  LDG.E.U8 R16, desc[UR36][R14.64+0x89] ;  /* 0x000089240e107981 */ /* 0x000e24000c1e1100 */
[----:B0-----:R-:W-:-:S05]  /*cd80*/  PRMT R3, R16, 0x8880, RZ ;  /* 0x0000888010037816 */ /* 0x001fca00000000ff */
[----:B------:R-:W-:-:S07]  /*cd90*/  IMAD R2, R3, R18, RZ ;  /* 0x0000001203027224 */ /* 0x000fce00078e02ff */
.L_x_431:
[----:B------:R-:W-:Y:S05]  /*cda0*/  BSYNC B1 ;  /* 0x0000000000017941 */ /* 0x000fea0003800000 */
.L_x_430:
[----:B------:R-:W-:Y:S01]  /*cdb0*/  @!P6 IMAD R93, R93, R17, R2 ;  /* 0x000000115d5de224 */ /* 0x000fe200078e0202 */
[----:B------:R-:W-:Y:S04]  /*cdc0*/  BSSY B1, `(.L_x_432) ;  /* 0x0000006000017945 */ /* 0x000fe80003800000 */
[----:B------:R0:W-:Y:S01]  /*cdd0*/  @!P6 STG.E.U8 desc[UR36][R6.64+0x89], R93 ;  /* 0x0000895d0600e986 */ /* 0x0001e2000c101124 */
[----:B------:R-:W-:Y:S05]  /*cde0*/  @P1 BRA `(.L_x_433) ;  /* 0x00000000000c1947 */ /* 0x000fea0003800000 */
[----:B------:R-:W0:Y:S02]  /*cdf0*/  LDG.E.U8 R16, desc[UR36][R156.64+0x88] ;  /* 0x000088249c107981 */ /* 0x000e24000c1e1100 */
[----:B0-----:R-:W-:-:S05]  /*ce00*/  PRMT R3, R16, 0x8880, RZ ;  /* 0x0000888010037816 */ /* 0x001fca00000000ff */
[----:B------:R-:W-:-:S07]  /*ce10*/  IMAD R2, R3, R18, RZ ;  /* 0x0000001203027224 */ /* 0x000fce00078e02ff */
.L_x_433:
[----:B------:R-:W-:Y:S05]  /*ce20*/  BSYNC B1 ;  /* 0x0000000000017941 */ /* 0x000fea0003800000 */
.L_x_432:
        /* <DEDUP_REMOVED lines=12> */
.L_x_435:
[----:B------:R-:W-:Y:S05]  /*cef0*/  BSYNC B1 ;  /* 0x0000000000017941 */ /* 0x000fea0003800000 */
.L_x_434:
[----:B------:R-:W-:Y:S01]  /*cf00*/  @!P4 IMAD R95, R95, R17, R2 ;  /* 0x000000115f5fc224 */ /* 0x000fe200078e0202 */
[----:B------:R-:W-:Y:S04]  /*cf10*/  BSSY B1, `(.L_x_436) ;  /* 0x0000006000017945 */ /* 0x000fe80003800000 */
[----:B------:R0:W-:Y:S01]  /*cf20*/  @!P4 STG.E.U8 desc[UR36][R8.64+0x89], R95 ;  /* 0x0000895f0800c986 */ /* 0x0001e2000c101124 */
[----:B------:R-:W-:Y:S05]  /*cf30*/  @P3 BRA `(.L_x_437) ;  /* 0x00000000000c3947 */ /* 0x000fea0003800000 */
[----:B------:R-:W0:Y:S02]  /*cf40*/  LDG.E.U8 R16, desc[UR36][R14.64+0x90] ;  /* 0x000090240e107981 */ /* 0x000e24000c1e1100 */
[----:B0-----:R-:W-:-:S05]  /*cf50*/  PRMT R3, R16, 0x8880, RZ ;  /* 0x0000888010037816 */ /* 0x001fca00000000ff */
[----:B------:R-:W-:-:S07]  /*cf60*/  IMAD R2, R3, R18, RZ ;  /* 0x0000001203027224 */ /* 0x000fce00078e02ff */
.L_x_437:
[----:B------:R-:W-:Y:S05]  /*cf70*/  BSYNC B1 ;  /* 0x0000000000017941 */ /* 0x000fea0003800000 */
.L_x_436:
[----:B0-----:R-:W-:Y:S01]  /*cf80*/  @!P3 IMAD R3, R96, R17, R2 ;  /* 0x000000116003b224 */ /* 0x001fe200078e0202 */
[----:B------:R-:W-:Y:S04]  /*cf90*/  BSSY B1, `(.L_x_438) ;  /* 0x0000006000017945 */ /* 0x000fe80003800000 */
[----:B------:R0:W-:Y:S01]  /*cfa0*/  @!P3 STG.E.U8 desc[UR36][R6.64+0x90], R3 ;  /* 0x000090030600b986 */ /* 0x0001e2000c101124 */
[----:B------:R-:W-:Y:S05]  /*cfb0*/  @P5 BRA `(.L_x_439) ;  /* 0x00000000000c5947 */ /* 0x000fea0003800000 */
[----:B------:R-:W0:Y:S02]  /*cfc0*/  LDG.E.U8 R16, desc[UR36][R14.64+0x91] ;  /* 0x000091240e107981 */ /* 0x000e24000c1e1100 */
[----:B0-----:R-:W-:-:S05]  /*cfd0*/  PRMT R3, R16, 0x8880, RZ ;  /* 0x0000888010037816 */ /* 0x001fca00000000ff */
[----:B------:R-:W-:-:S07]  /*cfe0*/  IMAD R2, R3, R18, RZ ;  /* 0x0000001203027224 */ /* 0x000fce00078e02ff */
.L_x_439:
[----:B------:R-:W-:Y:S05]  /*cff0*/  BSYNC B1 ;  /* 0x0000000000017941 */ /* 0x000fea0003800000 */
.L_x_438:
[----:B------:R-:W-:Y:S01]  /*d000*/  @!P5 IMAD R97, R97, R17, R2 ;  /* 0x000000116161d224 */ /* 0x000fe200078e0202 */
[----:B------:R-:W-:Y:S04]  /*d010*/  BSSY B1, `(.L_x_440) ;  /* 0x0000006000017945 */ /* 0x000fe80003800000 */
[----:B------:R0:W-:Y:S01]  /*d020*/  @!P5 STG.E.U8 desc[UR36][R6.64+0x91], R97 ;  /* 0x000091610600d986 */ /* 0x0001e2000c101124 */
[----:B------:R-:W-:Y:S05]  /*d030*/  @P6 BRA `(.L_x_441) ;  /* 0x00000000000c6947 */ /* 0x000fea0003800000 */
[----:B------:R-:W0:Y:S02]  /*d040*/  LDG.E.U8 R16, desc[UR36][R156.64+0x90] ;  /* 0x000090249c107981 */ /* 0x000e24000c1e1100 */
[----:B0-----:R-:W-:-:S05]  /*d050*/  PRMT R3, R16, 0x8880, RZ ;  /* 0x0000888010037816 */ /* 0x001fca00000000ff */
[----:B------:R-:W-:-:S07]  /*d060*/  IMAD R2, R3, R18, RZ ;  /* 0x0000001203027224 */ /* 0x000fce00078e02ff */
.L_x_441:
[----:B------:R-:W-:Y:S05]  /*d070*/  BSYNC B1 ;  /* 0x0000000000017941 */ /* 0x000fea0003800000 */
.L_x_440:
[----:B0-----:R-:W-:Y:S01]  /*d080*/  @!P6 IMAD R3, R98, R17, R2 ;  /* 0x000000116203e224 */ /* 0x001fe200078e0202 */
[----:B------:R-:W-:Y:S04]  /*d090*/  BSSY B1, `(.L_x_442) ;  /* 0x0000006000017945 */ /* 0x000fe80003800000 */
[----:B------:R0:W-:Y:S01]  /*d0a0*/  @!P6 STG.E.U8 desc[UR36][R8.64+0x90], R3 ;  /* 0x000090030800e986 */ /* 0x0001e2000c101124 */
[----:B------:R-:W-:Y:S05]  /*d0b0*/  @P1 BRA `(.L_x_443) ;  /* 0x00000000000c1947 */ /* 0x000fea0003800000 */
[----:B------:R-:W0:Y:S02]  /*d0c0*/  LDG.E.U8 R16, desc[UR36][R156.64+0x91] ;  /* 0x000091249c107981 */ /* 0x000e24000c1e1100 */
[----:B0-----:R-:W-:-:S05]  /*d0d0*/  PRMT R3, R16, 0x8880, RZ ;  /* 0x0000888010037816 */ /* 0x001fca00000000ff */
[----:B------:R-:W-:-:S07]  /*d0e0*/  IMAD R2, R3, R18, RZ ;  /* 0x0000001203027224 */ /* 0x000fce00078e02ff */
.L_x_443:
[----:B------:R-:W-:Y:S05]  /*d0f0*/  BSYNC B1 ;  /* 0x0000000000017941 */ /* 0x000fea0003800000 */
.L_x_442:
        /* <DEDUP_REMOVED lines=12> */
.L_x_445:
[----:B------:R-:W-:Y:S05]  /*d1c0*/  BSYNC B1 ;  /* 0x0000000000017941 */ /* 0x000fea0003800000 */
.L_x_444:
[----:B0-----:R-:W-:Y:S01]  /*d1d0*/  @!P4 IMAD R3, R100, R17, R2 ;  /* 0x000000116403c224 */ /* 0x001fe200078e0202 */
[----:B------:R-:W-:Y:S04]  /*d1e0*/  BSSY B1, `(.L_x_446) ;  /* 0x0000006000017945 */ /* 0x000fe80003800000 */
[----:B------:R0:W-:Y:S01]  /*d1f0*/  @!P4 STG.E.U8 desc[UR36][R6.64+0x98], R3 ;  /* 0x000098030600c986 */ /* 0x0001e2000c101124 */
[----:B------:R-:W-:Y:S05]  /*d200*/  @P3 BRA `(.L_x_447) ;  /* 0x00000000000c3947 */ /* 0x000fea0003800000 */
[----:B------:R-:W0:Y:S02]  /*d210*/  LDG.E.U8 R16, desc[UR36][R14.64+0x99] ;  /* 0x000099240e107981 */ /* 0x000e24000c1e1100 */
[----:B0-----:R-:W-:-:S05]  /*d220*/  PRMT R3, R16, 0x8880, RZ ;  /* 0x0000888010037816 */ /* 0x001fca00000000ff */
[----:B------:R-:W-:-:S07]  /*d230*/  IMAD R2, R3, R18, RZ ;  /* 0x0000001203027224 */ /* 0x000fce00078e02ff */
.L_x_447:
[----:B------:R-:W-:Y:S05]  /*d240*/  BSYNC B1 ;  /* 0x0000000000017941 */ /* 0x000fea0003800000 */
.L_x_446:
[----:B------:R-:W-:Y:S01]  /*d250*/  @!P3 IMAD R101, R101, R17, R2 ;  /* 0x000000116565b224 */ /* 0x000fe200078e0202 */
[----:B------:R-:W-:Y:S04]  /*d260*/  BSSY B1, `(.L_x_448) ;  /* 0x0000006000017945 */ /* 0x000fe80003800000 */
[----:B------:R0:W-:Y:S01]  /*d270*/  @!P3 STG.E.U8 desc[UR36][R6.64+0x99], R101 ;  /* 0x000099650600b986 */ /* 0x0001e2000c101124 */
[----:B------:R-:W-:Y:S05]  /*d280*/  @P5 BRA `(.L_x_449) ;  /* 0x00000000000c5947 */ /* 0x000fea0003800000 */
[----:B------:R-:W0:Y:S02]  /*d290*/  LDG.E.U8 R16, desc[UR36][R156.64+0x98] ;  /* 0x000098249c107981 */ /* 0x000e24000c1e1100 */
[----:B0-----:R-:W-:-:S05]  /*d2a0*/  PRMT R3, R16, 0x8880, RZ ;  /* 0x0000888010037816 */ /* 0x001fca00000000ff */
[----:B------:R-:W-:-:S07]  /*d2b0*/  IMAD R2, R3, R18, RZ ;  /* 0x0000001203027224 */ /* 0x000fce00078e02ff */
.L_x_449:
[----:B------:R-:W-:Y:S05]  /*d2c0*/  BSYNC B1 ;  /* 0x0000000000017941 */ /* 0x000fea0003800000 */
.L_x_448:
[----:B0-----:R-:W-:Y:S01]  /*d2d0*/  @!P5 IMAD R3, R102, R17, R2 ;  /* 0x000000116603d224 */ /* 0x001fe200078e0202 */
[----:B------:R-:W-:Y:S04]  /*d2e0*/  BSSY B1, `(.L_x_450) ;  /* 0x0000006000017945 */ /* 0x000fe80003800000 */
[----:B------:R0:W-:Y:S01]  /*d2f0*/  @!P5 STG.E.U8 desc[UR36][R8.64+0x98], R3 ;  /* 0x000098030800d986 */ /* 0x0001e2000c101124 */
[----:B------:R-:W-:Y:S05]  /*d300*/  @P6 BRA `(.L_x_451) ;  /* 0x00000000000c6947 */ /* 0x000fea0003800000 */
[----:B------:R-:W0:Y:S02]  /*d310*/  LDG.E.U8 R16, desc[UR36][R156.64+0x99] ;  /* 0x000099249c107981 */ /* 0x000e24000c1e1100 */
[----:B0-----:R-:W-:-:S05]  /*d320*/  PRMT R3, R16, 0x8880, RZ ;  /* 0x0000888010037816 */ /* 0x001fca00000000ff */
[----:B------:R-:W-:-:S07]  /*d330*/  IMAD R2, R3, R18, RZ ;  /* 0x0000001203027224 */ /* 0x000fce00078e02ff */
.L_x_451:
[----:B------:R-:W-:Y:S05]  /*d340*/  BSYNC B1 ;  /* 0x0000000000017941 */ /* 0x000fea0003800000 */
.L_x_450:
[----:B------:R-:W-:Y:S01]  /*d350*/  @!P6 IMAD R103, R103, R17, R2 ;  /* 0x000000116767e224 */ /* 0x000fe200078e0202 */
[----:B------:R-:W-:Y:S04]  /*d360*/  BSSY B1, `(.L_x_452) ;  /* 0x0000006000017945 */ /* 0x000fe80003800000 */
[----:B------:R0:W-:Y:S01]  /*d370*/  @!P6 STG.E.U8 desc[UR36][R8.64+0x99], R103 ;  /* 0x000099670800e986 */ /* 0x0001e2000c101124 */
[----:B------:R-:W-:Y:S05]  /*d380*/  @P1 BRA `(.L_x_453) ;  /* 0x00000000000c1947 */ /* 0x000fea0003800000 */
[----:B------:R-:W0:Y:S02]  /*d390*/  LDG.E.U8 R16, desc[UR36][R14.64+0xa0] ;  /* 0x0000a0240e107981 */ /* 0x000e24000c1e1100 */
[----:B0-----:R-:W-:-:S05]  /*d3a0*/  PRMT R3, R16, 0x8880, RZ ;  /* 0x0000888010037816 */ /* 0x001fca00000000ff */
[----:B------:R-:W-:-:S07]  /*d3b0*/  IMAD R2, R3, R18, RZ ;  /* 0x0000001203027224 */ /* 0x000fce00078e02ff */
.L_x_453:
[----:B------:R-:W-:Y:S05]  /*d3c0*/  BSYNC B1 ;  /* 0x0000000000017941 */ /* 0x000fea0003800000 */
.L_x_452:
        /* <DEDUP_REMOVED lines=12> */
.L_x_455:
[----:B------:R-:W-:Y:S05]  /*d490*/  BSYNC B1 ;  /* 0x0000000000017941 */ /* 0x000fea0003800000 */
.L_x_454:
[----:B------:R-:W-:Y:S01]  /*d4a0*/  @!P4 IMAD R105, R105, R17, R2 ;  /* 0x000000116969c224 */ /* 0x000fe200078e0202 */
[----:B------:R-:W-:Y:S04]  /*d4b0*/  BSSY B1, `(.L_x_456) ;  /* 0x0000006000017945 */ /* 0x000fe80003800000 */
[----:B------:R0:W-:Y:S01]  /*d4c0*/  @!P4 STG.E.U8 desc[UR36][R6.64+0xa1], R105 ;  /* 0x0000a1690600c986 */ /* 0x0001e2000c101124 */
[----:B------:R-:W-:Y:S05]  /*d4d0*/  @P3 BRA `(.L_x_457) ;  /* 0x00000000000c3947 */ /* 0x000fea0003800000 */
[----:B------:R-:W0:Y:S02]  /*d4e0*/  LDG.E.U8 R16, desc[UR36][R156.64+0xa0] ;  /* 0x0000a0249c107981 */ /* 0x000e24000c1e1100 */
[----:B0-----:R-:W-:-:S05]  /*d4f0*/  PRMT R3, R16, 0x8880, RZ ;  /* 0x0000888010037816 */ /* 0x001fca00000000ff */
[----:B------:R-:W-:-:S07]  /*d500*/  IMAD R2, R3, R18, RZ ;  /* 0x0000001203027224 */ /* 0x000fce00078e02ff */
.L_x_457:
[----:B------:R-:W-:Y:S05]  /*d510*/  BSYNC B1 ;  /* 0x0000000000017941 */ /* 0x000fea0003800000 */
.L_x_456:
[----:B0-----:R-:W-:Y:S01]  /*d520*/  @!P3 IMAD R3, R106, R17, R2 ;  /* 0x000000116a03b224 */ /* 0x001fe200078e0202 */
[----:B------:R-:W-:Y:S04]  /*d530*/  BSSY B1, `(.L_x_458) ;  /* 0x0000006000017945 */ /* 0x000fe80003800000 */
[----:B------:R0:W-:Y:S01]  /*d540*/  @!P3 STG.E.U8 desc[UR36][R8.64+0xa0], R3 ;  /* 0x0000a0030800b986 */ /* 0x0001e2000c101124 */
[----:B------:R-:W-:Y:S05]  /*d550*/  @P5 BRA `(.L_x_459) ;  /* 0x00000000000c5947 */ /* 0x000fea0003800000 */
[----:B------:R-:W0:Y:S02]  /*d560*/  LDG.E.U8 R16, desc[UR36][R156.64+0xa1] ;  /* 0x0000a1249c107981 */ /* 0x000e24000c1e1100 */
[----:B0-----:R-:W-:-:S05]  /*d570*/  PRMT R3, R16, 0x8880, RZ ;  /* 0x0000888010037816 */ /* 0x001fca00000000ff */
[----:B------:R-:W-:-:S07]  /*d580*/  IMAD R2, R3, R18, RZ ;  /* 0x0000001203027224 */ /* 0x000fce00078e02ff */
.L_x_459:
[----:B------:R-:W-:Y:S05]  /*d590*/  BSYNC B1 ;  /* 0x0000000000017941 */ /* 0x000fea0003800000 */
.L_x_458:
[----:B------:R-:W-:Y:S01]  /*d5a0*/  @!P5 IMAD R107, R107, R17, R2 ;  /* 0x000000116b6bd224 */ /* 0x000fe200078e0202 */
[----:B------:R-:W-:Y:S04]  /*d5b0*/  BSSY B1, `(.L_x_460) ;  /* 0x0000006000017945 */ /* 0x000fe80003800000 */
[----:B------:R0:W-:Y:S01]  /*d5c0*/  @!P5 STG.E.U8 desc[UR36][R8.64+0xa1], R107 ;  /* 0x0000a16b0800d986 */ /* 0x0001e2000c101124 */
[----:B------:R-:W-:Y:S05]  /*d5d0*/  @P6 BRA `(.L_x_461) ;  /* 0x00000000000c6947 */ /* 0x000fea0003800000 */
[----:B------:R-:W0:Y:S02]  /*d5e0*/  LDG.E.U8 R16, desc[UR36][R14.64+0xa8] ;  /* 0x0000a8240e107981 */ /* 0x000e24000c1e1100 */
[----:B0-----:R-:W-:-:S05]  /*d5f0*/  PRMT R3, R16, 0x8880, RZ ;  /* 0x0000888010037816 */ /* 0x001fca00000000ff */
[----:B------:R-:W-:-:S07]  /*d600*/  IMAD R2, R3, R18, RZ ;  /* 0x0000001203027224 */ /* 0x000fce00078e02ff */
.L_x_461:
[----:B------:R-:W-:Y:S05]  /*d610*/  BSYNC B1 ;  /* 0x0000000000017941 */ /* 0x000fea0003800000 */
.L_x_460:
[----:B0-----:R-:W-:Y:S01]  /*d620*/  @!P6 IMAD R3, R108, R17, R2 ;  /* 0x000000116c03e224 */ /* 0x001fe200078e0202 */
[----:B------:R-:W-:Y:S04]  /*d630*/  BSSY B1, `(.L_x_462) ;  /* 0x0000006000017945 */ /* 0x000fe80003800000 */
[----:B------:R0:W-:Y:S01]  /*d640*/  @!P6 STG.E.U8 desc[UR36][R6.64+0xa8], R3 ;  /* 0x0000a8030600e986 */ /* 0x0001e2000c101124 */
[----:B------:R-:W-:Y:S05]  /*d650*/  @P1 BRA `(.L_x_463) ;  /* 0x00000000000c1947 */ /* 0x000fea0003800000 */
[----:B------:R-:W0:Y:S02]  /*d660*/  LDG.E.U8 R16, desc[UR36][R14.64+0xa9] ;  /* 0x0000a9240e107981 */ /* 0x000e24000c1e1100 */
[----:B0-----:R-:W-:-:S05]  /*d670*/  PRMT R3, R16, 0x8880, RZ ;  /* 0x0000888010037816 */ /* 0x001fca00000000ff */
[----:B------:R-:W-:-:S07]  /*d680*/  IMAD R2, R3, R18, RZ ;  /* 0x0000001203027224 */ /* 0x000fce00078e02ff */
.L_x_463:
[----:B------:R-:W-:Y:S05]  /*d690*/  BSYNC B1 ;  /* 0x0000000000017941 */ /* 0x000fea0003800000 */
.L_x_462:
        /* <DEDUP_REMOVED lines=12> */
.L_x_465:
[----:B------:R-:W-:Y:S05]  /*d760*/  BSYNC B1 ;  /* 0x0000000000017941 */ /* 0x000fea0003800000 */
.L_x_464:
[----:B0-----:R-:W-:Y:S01]  /*d770*/  @!P4 IMAD R3, R110, R17, R2 ;  /* 0x000000116e03c224 */ /* 0x001fe200078e0202 */
[----:B------:R-:W-:Y:S04]  /*d780*/  BSSY B1, `(.L_x_466) ;  /* 0x0000006000017945 */ /* 0x000fe80003800000 */
[----:B------:R0:W-:Y:S01]  /*d790*/  @!P4 STG.E.U8 desc[UR36][R8.64+0xa8], R3 ;  /* 0x0000a8030800c986 */ /* 0x0001e2000c101124 */
[----:B------:R-:W-:Y:S05]  /*d7a0*/  @P3 BRA `(.L_x_467) ;  /* 0x00000000000c3947 */ /* 0x000fea0003800000 */
[----:B------:R-:W0:Y:S02]  /*d7b0*/  LDG.E.U8 R16, desc[UR36][R156.64+0xa9] ;  /* 0x0000a9249c107981 */ /* 0x000e24000c1e1100 */
[----:B0-----:R-:W-:-:S05]  /*d7c0*/  PRMT R3, R16, 0x8880, RZ ;  /* 0x0000888010037816 */ /* 0x001fca00000000ff */
[----:B------:R-:W-:-:S07]  /*d7d0*/  IMAD R2, R3, R18, RZ ;  /* 0x0000001203027224 */ /* 0x000fce00078e02ff */
.L_x_467:
[----:B------:R-:W-:Y:S05]  /*d7e0*/  BSYNC B1 ;  /* 0x0000000000017941 */ /* 0x000fea0003800000 */
.L_x_466:
[----:B------:R-:W-:Y:S01]  /*d7f0*/  @!P3 IMAD R111, R111, R17, R2 ;  /* 0x000000116f6fb224 */ /* 0x000fe200078e0202 */
[----:B------:R-:W-:Y:S04]  /*d800*/  BSSY B1, `(.L_x_468) ;  /* 0x0000006000017945 */ /* 0x000fe80003800000 */
[----:B------:R0:W-:Y:S01]  /*d810*/  @!P3 STG.E.U8 desc[UR36][R8.64+0xa9], R111 ;  /* 0x0000a96f0800b986 */ /* 0x0001e2000c101124 */
[----:B------:R-:W-:Y:S05]  /*d820*/  @P5 BRA `(.L_x_469) ;  /* 0x00000000000c5947 */ /* 0x000fea0003800000 */
[----:B------:R-:W0:Y:S02]  /*d830*/  LDG.E.U8 R16, desc[UR36][R14.64+0xb0] ;  /* 0x0000b0240e107981 */ /* 0x000e24000c1e1100 */
[----:B0-----:R-:W-:-:S05]  /*d840*/  PRMT R3, R16, 0x8880, RZ ;  /* 0x0000888010037816 */ /* 0x001fca00000000ff */
[----:B------:R-:W-:-:S07]  /*d850*/  IMAD R2, R3, R18, RZ ;  /* 0x0000001203027224 */ /* 0x000fce00078e02ff */
.L_x_469:
[----:B------:R-:W-:Y:S05]  /*d860*/  BSYNC B1 ;  /* 0x0000000000017941 */ /* 0x000fea0003800000 */
.L_x_468:
[----:B0-----:R-:W-:Y:S01]  /*d870*/  @!P5 IMAD R3, R112, R17, R2 ;  /* 0x000000117003d224 */ /* 0x001fe200078e0202 */
[----:B------:R-:W-:Y:S04]  /*d880*/  BSSY B1, `(.L_x_470) ;  /* 0x0000006000017945 */ /* 0x000fe80003800000 */
[----:B------:R0:W-:Y:S01]  /*d890*/  @!P5 STG.E.U8 desc[UR36][R6.64+0xb0], R3 ;  /* 0x0000b0030600d986 */ /* 0x0001e2000c101124 */
[----:B------:R-:W-:Y:S05]  /*d8a0*/  @P6 BRA `(.L_x_471) ;  /* 0x00000000000c6947 */ /* 0x000fea0003800000 */
[----:B------:R-:W0:Y:S02]  /*d8b0*/  LDG.E.U8 R16, desc[UR36][R14.64+0xb1] ;  /* 0x0000b1240e107981 */ /* 0x000e24000c1e1100 */
[----:B0-----:R-:W-:-:S05]  /*d8c0*/  PRMT R3, R16, 0x8880, RZ ;  /* 0x0000888010037816 */ /* 0x001fca00000000ff */
[----:B------:R-:W-:-:S07]  /*d8d0*/  IMAD R2, R3, R18, RZ ;  /* 0x0000001203027224 */ /* 0x000fce00078e02ff */
.L_x_471:
[----:B------:R-:W-:Y:S05]  /*d8e0*/  BSYNC B1 ;  /* 0x0000000000017941 */ /* 0x000fea0003800000 */
.L_x_470:
[----:B------:R-:W-:Y:S01]  /*d8f0*/  @!P6 IMAD R113, R113, R17, R2 ;  /* 0x000000117171e224 */ /* 0x000fe200078e0202 */
[----:B------:R-:W-:Y:S04]  /*d900*/  BSSY B1, `(.L_x_472) ;  /* 0x0000006000017945 */ /* 0x000fe80003800000 */
[----:B------:R0:W-:Y:S01]  /*d910*/  @!P6 STG.E.U8 desc[UR36][R6.64+0xb1], R113 ;  /* 0x0000b1710600e986 */ /* 0x0001e2000c101124 */
[----:B------:R-:W-:Y:S05]  /*d920*/  @P1 BRA `(.L_x_473) ;  /* 0x00000000000c1947 */ /* 0x000fea0003800000 */
[----:B------:R-:W0:Y:S02]  /*d930*/  LDG.E.U8 R16, desc[UR36][R156.64+0xb0] ;  /* 0x0000b0249c107981 */ /* 0x000e24000c1e1100 */
[----:B0-----:R-:W-:-:S05]  /*d940*/  PRMT R3, R16, 0x8880, RZ ;  /* 0x0000888010037816 */ /* 0x001fca00000000ff */
[----:B------:R-:W-:-:S07]  /*d950*/  IMAD R2, R3, R18, RZ ;  /* 0x0000001203027224 */ /* 0x000fce00078e02ff */
.L_x_473:
[----:B------:R-:W-:Y:S05]  /*d960*/  BSYNC B1 ;  /* 0x0000000000017941 */ /* 0x000fea0003800000 */
.L_x_472:
        /* <DEDUP_REMOVED lines=12> */
.L_x_475:
[----:B------:R-:W-:Y:S05]  /*da30*/  BSYNC B1 ;  /* 0x0000000000017941 */ /* 0x000fea0003800000 */
.L_x_474:
[----:B------:R-:W-:Y:S01]  /*da40*/  @!P4 IMAD R115, R115, R17, R2 ;  /* 0x000000117373c224 */ /* 0x000fe200078e0202 */
[----:B------:R-:W-:Y:S04]  /*da50*/  BSSY B1, `(.L_x_476) ;  /* 0x0000006000017945 */ /* 0x000fe80003800000 */
[----:B------:R0:W-:Y:S01]  /*da60*/  @!P4 STG.E.U8 desc[UR36][R8.64+0xb1], R115 ;  /* 0x0000b1730800c986 */ /* 0x0001e2000c101124 */
[----:B------:R-:W-:Y:S05]  /*da70*/  @P3 BRA `(.L_x_477) ;  /* 0x00000000000c3947 */ /* 0x000fea0003800000 */
[----:B------:R-:W0:Y:S02]  /*da80*/  LDG.E.U8 R16, desc[UR36][R14.64+0xb8] ;  /* 0x0000b8240e107981 */ /* 0x000e24000c1e1100 */
[----:B0-----:R-:W-:-:S05]  /*da90*/  PRMT R3, R16, 0x8880, RZ ;  /* 0x0000888010037816 */ /* 0x001fca00000000ff */
[----:B------:R-:W-:-:S07]  /*daa0*/  IMAD R2, R3, R18, RZ ;  /* 0x0000001203027224 */ /* 0x000fce00078e02ff */
.L_x_477:
[----:B------:R-:W-:Y:S05]  /*dab0*/  BSYNC B1 ;  /* 0x0000000000017941 */ /* 0x000fea0003800000 */
.L_x_476:
[----:B0-----:R-:W-:Y:S01]  /*dac0*/  @!P3 IMAD R3, R116, R17, R2 ;  /* 0x000000117403b224 */ /* 0x001fe200078e0202 */
[----:B------:R-:W-:Y:S04]  /*dad0*/  BSSY B1, `(.L_x_478) ;  /* 0x0000006000017945 */ /* 0x000fe80003800000 */
[----:B------:R0:W-:Y:S01]  /*dae0*/  @!P3 STG.E.U8 desc[UR36][R6.64+0xb8], R3 ;  /* 0x0000b8030600b986 */ /* 0x0001e2000c101124 */
[----:B------:R-:W-:Y:S05]  /*daf0*/  @P5 BRA `(.L_x_479) ;  /* 0x00000000000c5947 */ /* 0x000fea0003800000 */
[----:B------:R-:W0:Y:S02]  /*db00*/  LDG.E.U8 R16, desc[UR36][R14.64+0xb9] ;  /* 0x0000b9240e107981 */ /* 0x000e24000c1e1100 */
[----:B0-----:R-:W-:-:S05]  /*db10*/  PRMT R3, R16, 0x8880, RZ ;  /* 0x0000888010037816 */ /* 0x001fca00000000ff */
[----:B------:R-:W-:-:S07]  /*db20*/  IMAD R2, R3, R18, RZ ;  /* 0x0000001203027224 */ /* 0x000fce00078e02ff */
.L_x_479:
[----:B------:R-:W-:Y:S05]  /*db30*/  BSYNC B1 ;  /* 0x0000000000017941 */ /* 0x000fea0003800000 */
.L_x_478:
[----:B------:R-:W-:Y:S01]  /*db40*/  @!P5 IMAD R117, R117, R17, R2 ;  /* 0x000000117575d224 */ /* 0x000fe200078e0202 */
[----:B------:R-:W-:Y:S04]  /*db50*/  BSSY B1, `(.L_x_480) ;  /* 0x0000006000017945 */ /* 0x000fe80003800000 */
[----:B------:R0:W-:Y:S01]  /*db60*/  @!P5 STG.E.U8 desc[UR36][R6.64+0xb9], R117 ;  /* 0x0000b9750600d986 */ /* 0x0001e2000c101124 */
[----:B------:R-:W-:Y:S05]  /*db70*/  @P6 BRA `(.L_x_481) ;  /* 0x00000000000c6947 */ /* 0x000fea0003800000 */
[----:B------:R-:W0:Y:S02]  /*db80*/  LDG.E.U8 R16, desc[UR36][R156.64+0xb8] ;  /* 0x0000b8249c107981 */ /* 0x000e24000c1e1100 */
[----:B0-----:R-:W-:-:S05]  /*db90*/  PRMT R3, R16, 0x8880, RZ ;  /* 0x0000888010037816 */ /* 0x001fca00000000ff */
[----:B------:R-:W-:-:S07]  /*dba0*/  IMAD R2, R3, R18, RZ ;  /* 0x0000001203027224 */ /* 0x000fce00078e02ff */
.L_x_481:
[----:B------:R-:W-:Y:S05]  /*dbb0*/  BSYNC B1 ;  /* 0x0000000000017941 */ /* 0x000fea0003800000 */
.L_x_480:
[----:B0-----:R-:W-:Y:S01]  /*dbc0*/  @!P6 IMAD R3, R118, R17, R2 ;  /* 0x000000117603e224 */ /* 0x001fe200078e0202 */
[----:B------:R-:W-:Y:S04]  /*dbd0*/  BSSY B1, `(.L_x_482) ;  /* 0x0000006000017945 */ /* 0x000fe80003800000 */
[----:B------:R0:W-:Y:S01]  /*dbe0*/  @!P6 STG.E.U8 desc[UR36][R8.64+0xb8], R3 ;  /* 0x0000b8030800e986 */ /* 0x0001e2000c101124 */
[----:B------:R-:W-:Y:S05]  /*dbf0*/  @P1 BRA `(.L_x_483) ;  /* 0x00000000000c1947 */ /* 0x000fea0003800000 */
[----:B------:R-:W0:Y:S02]  /*dc00*/  LDG.E.U8 R16, desc[UR36][R156.64+0xb9] ;  /* 0x0000b9249c107981 */ /* 0x000e24000c1e1100 */
[----:B0-----:R-:W-:-:S05]  /*dc10*/  PRMT R3, R16, 0x8880, RZ ;  /* 0x0000888010037816 */ /* 0x001fca00000000ff */
[----:B------:R-:W-:-:S07]  /*dc20*/  IMAD R2, R3, R18, RZ ;  /* 0x0000001203027224 */ /* 0x000fce00078e02ff */
.L_x_483:
[----:B------:R-:W-:Y:S05]  /*dc30*/  BSYNC B1 ;  /* 0x0000000000017941 */ /* 0x000fea0003800000 */
.L_x_482:
        /* <DEDUP_REMOVED lines=12> */
.L_x_485:
[----:B------:R-:W-:Y:S05]  /*dd00*/  BSYNC B1 ;  /* 0x0000000000017941 */ /* 0x000fea0003800000 */
.L_x_484:
[----:B0-----:R-:W-:Y:S01]  /*dd10*/  @!P4 IMAD R3, R120, R17, R2 ;  /* 0x000000117803c224 */ /* 0x001fe200078e0202 */
[----:B------:R-:W-:Y:S04]  /*dd20*/  BSSY B1, `(.L_x_486) ;  /* 0x0000006000017945 */ /* 0x000fe80003800000 */
[----:B------:R0:W-:Y:S01]  /*dd30*/  @!P4 STG.E.U8 desc[UR36][R6.64+0xc0], R3 ;  /* 0x0000c0030600c986 */ /* 0x0001e2000c101124 */
[----:B------:R-:W-:Y:S05]  /*dd40*/  @P3 BRA `(.L_x_487) ;  /* 0x00000000000c3947 */ /* 0x000fea0003800000 */
[----:B------:R-:W0:Y:S02]  /*dd50*/  LDG.E.U8 R16, desc[UR36][R14.64+0xc1] ;  /* 0x0000c1240e107981 */ /* 0x000e24000c1e1100 */
[----:B0-----:R-:W-:-:S05]  /*dd60*/  PRMT R3, R16, 0x8880, RZ ;  /* 0x0000888010037816 */ /* 0x001fca00000000ff */
[----:B------:R-:W-:-:S07]  /*dd70*/  IMAD R2, R3, R18, RZ ;  /* 0x0000001203027224 */ /* 0x000fce00078e02ff */
.L_x_487:
[----:B------:R-:W-:Y:S05]  /*dd80*/  BSYNC B1 ;  /* 0x0000000000017941 */ /* 0x000fea0003800000 */
.L_x_486:
[----:B------:R-:W-:Y:S01]  /*dd90*/  @!P3 IMAD R121, R121, R17, R2 ;  /* 0x000000117979b224 */ /* 0x000fe200078e0202 */
[----:B------:R-:W-:Y:S04]  /*dda0*/  BSSY B1, `(.L_x_488) ;  /* 0x0000006000017945 */ /* 0x000fe80003800000 */
[----:B------:R0:W-:Y:S01]  /*ddb0*/  @!P3 STG.E.U8 desc[UR36][R6.64+0xc1], R121 ;  /* 0x0000c1790600b986 */ /* 0x0001e2000c101124 */
[----:B------:R-:W-:Y:S05]  /*ddc0*/  @P5 BRA `(.L_x_489) ;  /* 0x00000000000c5947 */ /* 0x000fea0003800000 */
[----:B------:R-:W0:Y:S02]  /*ddd0*/  LDG.E.U8 R16, desc[UR36][R156.64+0xc0] ;  /* 0x0000c0249c107981 */ /* 0x000e24000c1e1100 */
[----:B0-----:R-:W-:-:S05]  /*dde0*/  PRMT R3, R16, 0x8880, RZ ;  /* 0x0000888010037816 */ /* 0x001fca00000000ff */
[----:B------:R-:W-:-:S07]  /*ddf0*/  IMAD R2, R3, R18, RZ ;  /* 0x0000001203027224 */ /* 0x000fce00078e02ff */
.L_x_489:
[----:B------:R-:W-:Y:S05]  /*de00*/  BSYNC B1 ;  /* 0x0000000000017941 */ /* 0x000fea0003800000 */
.L_x_488:
[----:B0-----:R-:W-:Y:S01]  /*de10*/  @!P5 IMAD R3, R122, R17, R2 ;  /* 0x000000117a03d224 */ /* 0x001fe200078e0202 */
[----:B------:R-:W-:Y:S04]  /*de20*/  BSSY B1, `(.L_x_490) ;  /* 0x0000006000017945 */ /* 0x000fe80003800000 */
[----:B------:R0:W-:Y:S01]  /*de30*/  @!P5 STG.E.U8 desc[UR36][R8.64+0xc0], R3 ;  /* 0x0000c0030800d986 */ /* 0x0001e2000c101124 */
[----:B------:R-:W-:Y:S05]  /*de40*/  @P6 BRA `(.L_x_491) ;  /* 0x00000000000c6947 */ /* 0x000fea0003800000 */
[----:B------:R-:W0:Y:S02]  /*de50*/  LDG.E.U8 R16, desc[UR36][R156.64+0xc1] ;  /* 0x0000c1249c107981 */ /* 0x000e24000c1e1100 */
[----:B0-----:R-:W-:-:S05]  /*de60*/  PRMT R3, R16, 0x8880, RZ ;  /* 0x0000888010037816 */ /* 0x001fca00000000ff */
[----:B------:R-:W-:-:S07]  /*de70*/  IMAD R2, R3, R18, RZ ;  /* 0x0000001203027224 */ /* 0x000fce00078e02ff */
.L_x_491:
[----:B------:R-:W-:Y:S05]  /*de80*/  BSYNC B1 ;  /* 0x0000000000017941 */ /* 0x000fea0003800000 */
.L_x_490:
[----:B------:R-:W-:Y:S01]  /*de90*/  @!P6 IMAD R123, R123, R17, R2 ;  /* 0x000000117b7be224 */ /* 0x000fe200078e0202 */
[----:B------:R-:W-:Y:S04]  /*dea0*/  BSSY B1, `(.L_x_492) ;  /* 0x0000006000017945 */ /* 0x000fe80003800000 */
[----:B------:R0:W-:Y:S01]  /*deb0*/  @!P6 STG.E.U8 desc[UR36][R8.64+0xc1], R123 ;  /* 0x0000c17b0800e986 */ /* 0x0001e2000c101124 */
[----:B------:R-:W-:Y:S05]  /*dec0*/  @P1 BRA `(.L_x_493) ;  /* 0x00000000000c1947 */ /* 0x000fea0003800000 */
[----:B------:R-:W0:Y:S02]  /*ded0*/  LDG.E.U8 R16, desc[UR36][R14.64+0xc8] ;  /* 0x0000c8240e107981 */ /* 0x000e24000c1e1100 */
[----:B0-----:R-:W-:-:S05]  /*dee0*/  PRMT R3, R16, 0x8880, RZ ;  /* 0x0000888010037816 */ /* 0x001fca00000000ff */
[----:B------:R-:W-:-:S07]  /*def0*/  IMAD R2, R3, R18, RZ ;  /* 0x0000001203027224 */ /* 0x000fce00078e02ff */
.L_x_493:
[----:B------:R-:W-:Y:S05]  /*df00*/  BSYNC B1 ;  /* 0x0000000000017941 */ /* 0x000fea0003800000 */
.L_x_492:
        /* <DEDUP_REMOVED lines=12> */
.L_x_495:
[----:B------:R-:W-:Y:S05]  /*dfd0*/  BSYNC B1 ;  /* 0x0000000000017941 */ /* 0x000fea0003800000 */
.L_x_494:
[----:B------:R-:W-:Y:S01]  /*dfe0*/  @!P4 IMAD R125, R125, R17, R2 ;  /* 0x000000117d7dc224 */ /* 0x000fe200078e0202 */
[----:B------:R-:W-:Y:S04]  /*dff0*/  BSSY B1, `(.L_x_496) ;  /* 0x0000006000017945 */ /* 0x000fe80003800000 */
[----:B------:R0:W-:Y:S01]  /*e000*/  @!P4 STG.E.U8 desc[UR36][R6.64+0xc9], R125 ;  /* 0x0000c97d0600c986 */ /* 0x0001e2000c101124 */
[----:B------:R-:W-:Y:S05]  /*e010*/  @P3 BRA `(.L_x_497) ;  /* 0x00000000000c3947 */ /* 0x000fea0003800000 */
[----:B------:R-:W0:Y:S02]  /*e020*/  LDG.E.U8 R16, desc[UR36][R156.64+0xc8] ;  /* 0x0000c8249c107981 */ /* 0x000e24000c1e1100 */
[----:B0-----:R-:W-:-:S05]  /*e030*/  PRMT R3, R16, 0x8880, RZ ;  /* 0x0000888010037816 */ /* 0x001fca00000000ff */
[----:B------:R-:W-:-:S07]  /*e040*/  IMAD R2, R3, R18, RZ ;  /* 0x0000001203027224 */ /* 0x000fce00078e02ff */
.L_x_497:
[----:B------:R-:W-:Y:S05]  /*e050*/  BSYNC B1 ;  /* 0x0000000000017941 */ /* 0x000fea0003800000 */
.L_x_496:
[----:B0-----:R-:W-:Y:S01]  /*e060*/  @!P3 IMAD R3, R126, R17, R2 ;  /* 0x000000117e03b224 */ /* 0x001fe200078e0202 */
[----:B------:R-:W-:Y:S04]  /*e070*/  BSSY B1, `(.L_x_498) ;  /* 0x0000006000017945 */ /* 0x000fe80003800000 */
[----:B------:R0:W-:Y:S01]  /*e080*/  @!P3 STG.E.U8 desc[UR36][R8.64+0xc8], R3 ;  /* 0x0000c8030800b986 */ /* 0x0001e2000c101124 */
[----:B------:R-:W-:Y:S05]  /*e090*/  @P5 BRA `(.L_x_499) ;  /* 0x00000000000c5947 */ /* 0x000fea0003800000 */
[----:B------:R-:W0:Y:S02]  /*e0a0*/  LDG.E.U8 R16, desc[UR36][R156.64+0xc9] ;  /* 0x0000c9249c107981 */ /* 0x000e24000c1e1100 */
[----:B0-----:R-:W-:-:S05]  /*e0b0*/  PRMT R3, R16, 0x8880, RZ ;  /* 0x0000888010037816 */ /* 0x001fca00000000ff */
[----:B------:R-:W-:-:S07]  /*e0c0*/  IMAD R2, R3, R18, RZ ;  /* 0x0000001203027224 */ /* 0x000fce00078e02ff */
.L_x_499:
[----:B------:R-:W-:Y:S05]  /*e0d0*/  BSYNC B1 ;  /* 0x0000000000017941 */ /* 0x000fea0003800000 */
.L_x_498:
[----:B------:R-:W-:Y:S01]  /*e0e0*/  @!P5 IMAD R127, R127, R17, R2 ;  /* 0x000000117f7fd224 */ /* 0x000fe200078e0202 */
[----:B------:R-:W-:Y:S04]  /*e0f0*/  BSSY B1, `(.L_x_500) ;  /* 0x0000006000017945 */ /* 0x000fe80003800000 */
[----:B------:R0:W-:Y:S01]  /*e100*/  @!P5 STG.E.U8 desc[UR36][R8.64+0xc9], R127 ;  /* 0x0000c97f0800d986 */ /* 0x0001e2000c101124 */
[----:B------:R-:W-:Y:S05]  /*e110*/  @P6 BRA `(.L_x_501) ;  /* 0x00000000000c6947 */ /* 0x000fea0003800000 */
[----:B------:R-:W0:Y:S02]  /*e120*/  LDG.E.U8 R16, desc[UR36][R14.64+0xd0] ;  /* 0x0000d0240e107981 */ /* 0x000e24000c1e1100 */
[----:B0-----:R-:W-:-:S05]  /*e130*/  PRMT R3, R16, 0x8880, RZ ;  /* 0x0000888010037816 */ /* 0x001fca00000000ff */
[----:B------:R-:W-:-:S07]  /*e140*/  IMAD R2, R3, R18, RZ ;  /* 0x0000001203027224 */ /* 0x000fce00078e02ff */
.L_x_501:
[----:B------:R-:W-:Y:S05]  /*e150*/  BSYNC B1 ;  /* 0x0000000000017941 */ /* 0x000fea0003800000 */
.L_x_500:
[----:B0-----:R-:W-:Y:S01]  /*e160*/  @!P6 IMAD R3, R128, R17, R2 ;  /* 0x000000118003e224 */ /* 0x001fe200078e0202 */
[----:B------:R-:W-:Y:S04]  /*e170*/  BSSY B1, `(.L_x_502) ;  /* 0x0000006000017945 */ /* 0x000fe80003800000 */
[----:B------:R0:W-:Y:S01]  /*e180*/  @!P6 STG.E.U8 desc[UR36][R6.64+0xd0], R3 ;  /* 0x0000d0030600e986 */ /* 0x0001e2000c101124 */
[----:B------:R-:W-:Y:S05]  /*e190*/  @P1 BRA `(.L_x_503) ;  /* 0x00000000000c1947 */ /* 0x000fea0003800000 */
[----:B------:R-:W0:Y:S02]  /*e1a0*/  LDG.E.U8 R16, desc[UR36][R14.64+0xd1] ;  /* 0x0000d1240e107981 */ /* 0x000e24000c1e1100 */
[----:B0-----:R-:W-:-:S05]  /*e1b0*/  PRMT R3, R16, 0x8880, RZ ;  /* 0x0000888010037816 */ /* 0x001fca00000000ff */
[----:B------:R-:W-:-:S07]  /*e1c0*/  IMAD R2, R3, R18, RZ ;  /* 0x0000001203027224 */ /* 0x000fce00078e02ff */
.L_x_503:
[----:B------:R-:W-:Y:S05]  /*e1d0*/  BSYNC B1 ;  /* 0x0000000000017941 */ /* 0x000fea0003800000 */
.L_x_502:
        /* <DEDUP_REMOVED lines=12> */
.L_x_505:
[----:B------:R-:W-:Y:S05]  /*e2a0*/  BSYNC B1 ;  /* 0x0000000000017941 */ /* 0x000fea0003800000 */
.L_x_504:
[----:B0-----:R-:W-:Y:S01]  /*e2b0*/  @!P4 IMAD R3, R130, R17, R2 ;  /* 0x000000118203c224 */ /* 0x001fe200078e0202 */
[----:B------:R-:W-:Y:S04]  /*e2c0*/  BSSY B1, `(.L_x_506) ;  /* 0x0000006000017945 */ /* 0x000fe80003800000 */
[----:B------:R0:W-:Y:S01]  /*e2d0*/  @!P4 STG.E.U8 desc[UR36][R8.64+0xd0], R3 ;  /* 0x0000d0030800c986 */ /* 0x0001e2000c101124 */
[----:B------:R-:W-:Y:S05]  /*e2e0*/  @P3 BRA `(.L_x_507) ;  /* 0x00000000000c3947 */ /* 0x000fea0003800000 */
[----:B------:R-:W0:Y:S02]  /*e2f0*/  LDG.E.U8 R16, desc[UR36][R156.64+0xd1] ;  /* 0x0000d1249c107981 */ /* 0x000e24000c1e1100 */
[----:B0-----:R-:W-:-:S05]  /*e300*/  PRMT R3, R16, 0x8880, RZ ;  /* 0x0000888010037816 */ /* 0x001fca00000000ff */
[----:B------:R-:W-:-:S07]  /*e310*/  IMAD R2, R3, R18, RZ ;  /* 0x0000001203027224 */ /* 0x000fce00078e02ff */
.L_x_507:
[----:B------:R-:W-:Y:S05]  /*e320*/  BSYNC B1 ;  /* 0x0000000000017941 */ /* 0x000fea0003800000 */
.L_x_506:
[----:B------:R-:W-:Y:S01]  /*e330*/  @!P3 IMAD R131, R131, R17, R2 ;  /* 0x000000118383b224 */ /* 0x000fe200078e0202 */
[----:B------:R-:W-:Y:S04]  /*e340*/  BSSY B1, `(.L_x_508) ;  /* 0x0000006000017945 */ /* 0x000fe80003800000 */
[----:B------:R0:W-:Y:S01]  /*e350*/  @!P3 STG.E.U8 desc[UR36][R8.64+0xd1], R131 ;  /* 0x0000d1830800b986 */ /* 0x0001e2000c101124 */
[----:B------:R-:W-:Y:S05]  /*e360*/  @P5 BRA `(.L_x_509) ;  /* 0x00000000000c5947 */ /* 0x000fea0003800000 */
[----:B------:R-:W0:Y:S02]  /*e370*/  LDG.E.U8 R16, desc[UR36][R14.64+0xd8] ;  /* 0x0000d8240e107981 */ /* 0x000e24000c1e1100 */
[----:B0-----:R-:W-:-:S05]  /*e380*/  PRMT R3, R16, 0x8880, RZ ;  /* 0x0000888010037816 */ /* 0x001fca00000000ff */
[----:B------:R-:W-:-:S07]  /*e390*/  IMAD R2, R3, R18, RZ ;  /* 0x0000001203027224 */ /* 0x000fce00078e02ff */
.L_x_509:
[----:B------:R-:W-:Y:S05]  /*e3a0*/  BSYNC B1 ;  /* 0x0000000000017941 */ /* 0x000fea0003800000 */
.L_x_508:
[----:B0-----:R-:W-:Y:S01]  /*e3b0*/  @!P5 IMAD R3, R132, R17, R2 ;  /* 0x000000118403d224 */ /* 0x001fe200078e0202 */
[----:B------:R-:W-:Y:S04]  /*e3c0*/  BSSY B1, `(.L_x_510) ;  /* 0x0000006000017945 */ /* 0x000fe80003800000 */
[----:B------:R0:W-:Y:S01]  /*e3d0*/  @!P5 STG.E.U8 desc[UR36][R6.64+0xd8], R3 ;  /* 0x0000d8030600d986 */ /* 0x0001e2000c101124 */
[----:B------:R-:W-:Y:S05]  /*e3e0*/  @P6 BRA `(.L_x_511) ;  /* 0x00000000000c6947 */ /* 0x000fea0003800000 */
[----:B------:R-:W0:Y:S02]  /*e3f0*/  LDG.E.U8 R16, desc[UR36][R14.64+0xd9] ;  /* 0x0000d9240e107981 */ /* 0x000e24000c1e1100 */
[----:B0-----:R-:W-:-:S05]  /*e400*/  PRMT R3, R16, 0x8880, RZ ;  /* 0x0000888010037816 */ /* 0x001fca00000000ff */
[----:B------:R-:W-:-:S07]  /*e410*/  IMAD R2, R3, R18, RZ ;  /* 0x0000001203027224 */ /* 0x000fce00078e02ff */
.L_x_511:
[----:B------:R-:W-:Y:S05]  /*e420*/  BSYNC B1 ;  /* 0x0000000000017941 */ /* 0x000fea0003800000 */
.L_x_510:
[----:B------:R-:W-:Y:S01]  /*e430*/  @!P6 IMAD R133, R133, R17, R2 ;  /* 0x000000118585e224 */ /* 0x000fe200078e0202 */
[----:B------:R-:W-:Y:S04]  /*e440*/  BSSY B1, `(.L_x_512) ;  /* 0x0000006000017945 */ /* 0x000fe80003800000 */
[----:B------:R0:W-:Y:S01]  /*e450*/  @!P6 STG.E.U8 desc[UR36][R6.64+0xd9], R133 ;  /* 0x0000d9850600e986 */ /* 0x0001e2000c101124 */
[----:B------:R-:W-:Y:S05]  /*e460*/  @P1 BRA `(.L_x_513) ;  /* 0x00000000000c1947 */ /* 0x000fea0003800000 */
[----:B------:R-:W0:Y:S02]  /*e470*/  LDG.E.U8 R16, desc[UR36][R156.64+0xd8] ;  /* 0x0000d8249c107981 */ /* 0x000e24000c1e1100 */
[----:B0-----:R-:W-:-:S05]  /*e480*/  PRMT R3, R16, 0x8880, RZ ;  /* 0x0000888010037816 */ /* 0x001fca00000000ff */
[----:B------:R-:W-:-:S07]  /*e490*/  IMAD R2, R3, R18, RZ ;  /* 0x0000001203027224 */ /* 0x000fce00078e02ff */
.L_x_513:
[----:B------:R-:W-:Y:S05]  /*e4a0*/  BSYNC B1 ;  /* 0x0000000000017941 */ /* 0x000fea0003800000 */
.L_x_512:
        /* <DEDUP_REMOVED lines=12> */
.L_x_515:
[----:B------:R-:W-:Y:S05]  /*e570*/  BSYNC B1 ;  /* 0x0000000000017941 */ /* 0x000fea0003800000 */
.L_x_514:
[----:B------:R-:W-:Y:S01]  /*e580*/  @!P4 IMAD R135, R135, R17, R2 ;  /* 0x000000118787c224 */ /* 0x000fe200078e0202 */
[----:B------:R-:W-:Y:S04]  /*e590*/  BSSY B1, `(.L_x_516) ;  /* 0x0000006000017945 */ /* 0x000fe80003800000 */
[----:B------:R0:W-:Y:S01]  /*e5a0*/  @!P4 STG.E.U8 desc[UR36][R8.64+0xd9], R135 ;  /* 0x0000d9870800c986 */ /* 0x0001e2000c101124 */
[----:B------:R-:W-:Y:S05]  /*e5b0*/  @P3 BRA `(.L_x_517) ;  /* 0x00000000000c3947 */ /* 0x000fea0003800000 */
[----:B------:R-:W0:Y:S02]  /*e5c0*/  LDG.E.U8 R16, desc[UR36][R14.64+0xe0] ;  /* 0x0000e0240e107981 */ /* 0x000e24000c1e1100 */
[----:B0-----:R-:W-:-:S05]  /*e5d0*/  PRMT R3, R16, 0x8880, RZ ;  /* 0x0000888010037816 */ /* 0x001fca00000000ff */
[----:B------:R-:W-:-:S07]  /*e5e0*/  IMAD R2, R3, R18, RZ ;  /* 0x0000001203027224 */ /* 0x000fce00078e02ff */
.L_x_517:
[----:B------:R-:W-:Y:S05]  /*e5f0*/  BSYNC B1 ;  /* 0x0000000000017941 */ /* 0x000fea0003800000 */
.L_x_516:
[----:B0-----:R-:W-:Y:S01]  /*e600*/  @!P3 IMAD R3, R136, R17, R2 ;  /* 0x000000118803b224 */ /* 0x001fe200078e0202 */
[----:B------:R-:W-:Y:S04]  /*e610*/  BSSY B1, `(.L_x_518) ;  /* 0x0000006000017945 */ /* 0x000fe80003800000 */
[----:B------:R0:W-:Y:S01]  /*e620*/  @!P3 STG.E.U8 desc[UR36][R6.64+0xe0], R3 ;  /* 0x0000e0030600b986 */ /* 0x0001e2000c101124 */
[----:B------:R-:W-:Y:S05]  /*e630*/  @P5 BRA `(.L_x_519) ;  /* 0x00000000000c5947 */ /* 0x000fea0003800000 */
[----:B------:R-:W0:Y:S02]  /*e640*/  LDG.E.U8 R16, desc[UR36][R14.64+0xe1] ;  /* 0x0000e1240e107981 */ /* 0x000e24000c1e1100 */
[----:B0-----:R-:W-:-:S05]  /*e650*/  PRMT R3, R16, 0x8880, RZ ;  /* 0x0000888010037816 */ /* 0x001fca00000000ff */
[----:B------:R-:W-:-:S07]  /*e660*/  IMAD R2, R3, R18, RZ ;  /* 0x0000001203027224 */ /* 0x000fce00078e02ff */
.L_x_519:
[----:B------:R-:W-:Y:S05]  /*e670*/  BSYNC B1 ;  /* 0x0000000000017941 */ /* 0x000fea0003800000 */
.L_x_518:
[----:B------:R-:W-:Y:S01]  /*e680*/  @!P5 IMAD R137, R137, R17, R2 ;  /* 0x000000118989d224 */ /* 0x000fe200078e0202 */
[----:B------:R-:W-:Y:S04]  /*e690*/  BSSY B1, `(.L_x_520) ;  /* 0x0000006000017945 */ /* 0x000fe80003800000 */
[----:B------:R0:W-:Y:S01]  /*e6a0*/  @!P5 STG.E.U8 desc[UR36][R6.64+0xe1], R137 ;  /* 0x0000e1890600d986 */ /* 0x0001e2000c101124 */
[----:B------:R-:W-:Y:S05]  /*e6b0*/  @P6 BRA `(.L_x_521) ;  /* 0x00000000000c6947 */ /* 0x000fea0003800000 */
[----:B------:R-:W0:Y:S02]  /*e6c0*/  LDG.E.U8 R16, desc[UR36][R156.64+0xe0] ;  /* 0x0000e0249c107981 */ /* 0x000e24000c1e1100 */
[----:B0-----:R-:W-:-:S05]  /*e6d0*/  PRMT R3, R16, 0x8880, RZ ;  /* 0x0000888010037816 */ /* 0x001fca00000000ff */
[----:B------:R-:W-:-:S07]  /*e6e0*/  IMAD R2, R3, R18, RZ ;  /* 0x0000001203027224 */ /* 0x000fce00078e02ff */
.L_x_521:
[----:B------:R-:W-:Y:S05]  /*e6f0*/  BSYNC B1 ;  /* 0x0000000000017941 */ /* 0x000fea0003800000 */
.L_x_520:
[----:B0-----:R-:W-:Y:S01]  /*e700*/  @!P6 IMAD R3, R138, R17, R2 ;  /* 0x000000118a03e224 */ /* 0x001fe200078e0202 */
[----:B------:R-:W-:Y:S04]  /*e710*/  BSSY B1, `(.L_x_522) ;  /* 0x0000006000017945 */ /* 0x000fe80003800000 */
[----:B------:R0:W-:Y:S01]  /*e720*/  @!P6 STG.E.U8 desc[UR36][R8.64+0xe0], R3 ;  /* 0x0000e0030800e986 */ /* 0x0001e2000c101124 */
[----:B------:R-:W-:Y:S05]  /*e730*/  @P1 BRA `(.L_x_523) ;  /* 0x00000000000c1947 */ /* 0x000fea0003800000 */
[----:B------:R-:W0:Y:S02]  /*e740*/  LDG.E.U8 R16, desc[UR36][R156.64+0xe1] ;  /* 0x0000e1249c107981 */ /* 0x000e24000c1e1100 */
[----:B0-----:R-:W-:-:S05]  /*e750*/  PRMT R3, R16, 0x8880, RZ ;  /* 0x0000888010037816 */ /* 0x001fca00000000ff */
[----:B------:R-:W-:-:S07]  /*e760*/  IMAD R2, R3, R18, RZ ;  /* 0x0000001203027224 */ /* 0x000fce00078e02ff */
.L_x_523:
[----:B------:R-:W-:Y:S05]  /*e770*/  BSYNC B1 ;  /* 0x0000000000017941 */ /* 0x000fea0003800000 */
.L_x_522:
        /* <DEDUP_REMOVED lines=12> */
.L_x_525:
[----:B------:R-:W-:Y:S05]  /*e840*/  BSYNC B1 ;  /* 0x0000000000017941 */ /* 0x000fea0003800000 */
.L_x_524:
[----:B0-----:R-:W-:Y:S01]  /*e850*/  @!P5 IMAD R3, R140, R17, R2 ;  /* 0x000000118c03d224 */ /* 0x001fe200078e0202 */
[----:B------:R-:W-:Y:S04]  /*e860*/  BSSY B1, `(.L_x_526) ;  /* 0x0000006000017945 */ /* 0x000fe80003800000 */
[----:B------:R0:W-:Y:S01]  /*e870*/  @!P5 STG.E.U8 desc[UR36][R6.64+0xe8], R3 ;  /* 0x0000e8030600d986 */ /* 0x0001e2000c101124 */
[----:B------:R-:W-:Y:S05]  /*e880*/  @P3 BRA `(.L_x_527) ;  /* 0x00000000000c3947 */ /* 0x000fea0003800000 */
[----:B------:R-:W0:Y:S02]  /*e890*/  LDG.E.U8 R16, desc[UR36][R14.64+0xe9] ;  /* 0x0000e9240e107981 */ /* 0x000e24000c1e1100 */
[----:B0-----:R-:W-:-:S05]  /*e8a0*/  PRMT R3, R16, 0x8880, RZ ;  /* 0x0000888010037816 */ /* 0x001fca00000000ff */
[----:B------:R-:W-:-:S07]  /*e8b0*/  IMAD R2, R3, R18, RZ ;  /* 0x0000001203027224 */ /* 0x000fce00078e02ff */
.L_x_527:
[----:B------:R-:W-:Y:S05]  /*e8c0*/  BSYNC B1 ;  /* 0x0000000000017941 */ /* 0x000fea0003800000 */
.L_x_526:
[----:B------:R-:W-:Y:S01]  /*e8d0*/  @!P3 IMAD R141, R141, R17, R2 ;  /* 0x000000118d8db224 */ /* 0x000fe200078e0202 */
[----:B------:R-:W-:Y:S04]  /*e8e0*/  BSSY B1, `(.L_x_528) ;  /* 0x0000006000017945 */ /* 0x000fe80003800000 */
[----:B------:R0:W-:Y:S01]  /*e8f0*/  @!P3 STG.E.U8 desc[UR36][R6.64+0xe9], R141 ;  /* 0x0000e98d0600b986 */ /* 0x0001e2000c101124 */
[----:B------:R-:W-:Y:S05]  /*e900*/  @P1 BRA `(.L_x_529) ;  /* 0x00000000000c1947 */ /* 0x000fea0003800000 */
[----:B------:R-:W0:Y:S02]  /*e910*/  LDG.E.U8 R16, desc[UR36][R156.64+0xe8] ;  /* 0x0000e8249c107981 */ /* 0x000e24000c1e1100 */
[----:B0-----:R-:W-:-:S05]  /*e920*/  PRMT R3, R16, 0x8880, RZ ;  /* 0x0000888010037816 */ /* 0x001fca00000000ff */
[----:B------:R-:W-:-:S07]  /*e930*/  IMAD R2, R3, R18, RZ ;  /* 0x0000001203027224 */ /* 0x000fce00078e02ff */
.L_x_529:
[----:B------:R-:W-:Y:S05]  /*e940*/  BSYNC B1 ;  /* 0x0000000000017941 */ /* 0x000fea0003800000 */
.L_x_528:
[----:B0-----:R-:W-:Y:S01]  /*e950*/  @!P1 IMAD R3, R142, R17, R2 ;  /* 0x000000118e039224 */ /* 0x001fe200078e0202 */
[----:B------:R-:W-:Y:S04]  /*e960*/  BSSY B1, `(.L_x_530) ;  /* 0x0000006000017945 */ /* 0x000fe80003800000 */
[----:B------:R0:W-:Y:S01]  /*e970*/  @!P1 STG.E.U8 desc[UR36][R8.64+0xe8], R3 ;  /* 0x0000e80308009986 */ /* 0x0001e2000c101124 */
[----:B------:R-:W-:Y:S05]  /*e980*/  @P6 BRA `(.L_x_531) ;  /* 0x00000000000c6947 */ /* 0x000fea0003800000 */
[----:B------:R-:W0:Y:S02]  /*e990*/  LDG.E.U8 R16, desc[UR36][R156.64+0xe9] ;  /* 0x0000e9249c107981 */ /* 0x000e24000c1e1100 */
[----:B0-----:R-:W-:-:S05]  /*e9a0*/  PRMT R3, R16, 0x8880, RZ ;  /* 0x0000888010037816 */ /* 0x001fca00000000ff */
[----:B------:R-:W-:-:S07]  /*e9b0*/  IMAD R2, R3, R18, RZ ;  /* 0x0000001203027224 */ /* 0x000fce00078e02ff */
.L_x_531:
[----:B------:R-:W-:Y:S05]  /*e9c0*/  BSYNC B1 ;  /* 0x0000000000017941 */ /* 0x000fea0003800000 */
.L_x_530:
[----:B------:R-:W-:Y:S01]  /*e9d0*/  @!P6 IMAD R143, R143, R17, R2 ;  /* 0x000000118f8fe224 */ /* 0x000fe200078e0202 */
[----:B------:R-:W-:Y:S04]  /*e9e0*/  BSSY B1, `(.L_x_532) ;  /* 0x0000006000017945 */ /* 0x000fe80003800000 */
[----:B------:R0:W-:Y:S01]  /*e9f0*/  @!P6 STG.E.U8 desc[UR36][R8.64+0xe9], R143 ;  /* 0x0000e98f0800e986 */ /* 0x0001e2000c101124 */
[----:B------:R-:W-:Y:S05]  /*ea00*/  @P4 BRA `(.L_x_533) ;  /* 0x00000000000c4947 */ /* 0x000fea0003800000 */
[----:B------:R-:W0:Y:S02]  /*ea10*/  LDG.E.U8 R16, desc[UR36][R14.64+0xf0] ;  /* 0x0000f0240e107981 */ /* 0x000e24000c1e1100 */
[----:B0-----:R-:W-:-:S05]  /*ea20*/  PRMT R3, R16, 0x8880, RZ ;  /* 0x0000888010037816 */ /* 0x001fca00000000ff */
[----:B------:R-:W-:-:S07]  /*ea30*/  IMAD R2, R3, R18, RZ ;  /* 0x0000001203027224 */ /* 0x000fce00078e02ff */
.L_x_533:
[----:B------:R-:W-:Y:S05]  /*ea40*/  BSYNC B1 ;  /* 0x0000000000017941 */ /* 0x000fea0003800000 */
.L_x_532:
[----:B------:R-:W-:Y:S01]  /*ea50*/  ISETP.LT.OR P3, PT, R0, 0xf2, !P2 ;  /* 0x000000f20000780c */ /* 0x000fe20005761670 */
[----:B0-----:R-:W-:Y:S01]  /*ea60*/  @!P4 IMAD R3, R144, R17, R2 ;  /* 0x000000119003c224 */ /* 0x001fe200078e0202 */
[----:B------:R-:W-:Y:S01]  /*ea70*/  BSSY B1, `(.L_x_534) ;  /* 0x000000b000017945 */ /* 0x000fe20003800000 */
[C---:B------:R-:W-:Y:S02]  /*ea80*/  ISETP.LT.OR P1, PT, R0.reuse, 0xf1, !P0 ;  /* 0x000000f10000780c */ /* 0x040fe40004721670 */
[C---:B------:R-:W-:Y:S01]  /*ea90*/  ISETP.LT.OR P5, PT, R0.reuse, 0xf2, !P0 ;  /* 0x000000f20000780c */ /* 0x040fe200047a1670 */
[----:B------:R0:W-:Y:S01]  /*eaa0*/  @!P4 STG.E.U8 desc[UR36][R6.64+0xf0], R3 ;  /* 0x0000f0030600c986 */ /* 0x0001e2000c101124 */
[C---:B------:R-:W-:Y:S02]  /*eab0*/  ISETP.LT.OR P4, PT, R0.reuse, 0xf9, !P2 ;  /* 0x000000f90000780c */ /* 0x040fe40005781670 */
[C---:B------:R-:W-:Y:S02]  /*eac0*/  ISETP.LT.OR P2, PT, R0.reuse, 0xfa, !P2 ;  /* 0x000000fa0000780c */ /* 0x040fe40005741670 */
[----:B------:R-:W-:-:S02]  /*ead0*/  ISETP.LT.OR P6, PT, R0, 0xf9, !P0 ;  /* 0x000000f90000780c */ /* 0x000fc400047c1670 */
[----:B------:R-:W-:Y:S11]  /*eae0*/  @P3 BRA `(.L_x_535) ;  /* 0x00000000000c3947 */ /* 0x000ff60003800000 */
[----:B------:R-:W0:Y:S02]  /*eaf0*/  LDG.E.U8 R16, desc[UR36][R14.64+0xf1] ;  /* 0x0000f1240e107981 */ /* 0x000e24000c1e1100 */
[----:B0-----:R-:W-:-:S05]  /*eb00*/  PRMT R3, R16, 0x8880, RZ ;  /* 0x0000888010037816 */ /* 0x001fca00000000ff */
[----:B------:R-:W-:-:S07]  /*eb10*/  IMAD R2, R3, R18, RZ ;  /* 0x0000001203027224 */ /* 0x000fce00078e02ff */
.L_x_535:
[----:B------:R-:W-:Y:S05]  /*eb20*/  BSYNC B1 ;  /* 0x0000000000017941 */ /* 0x000fea0003800000 */
.L_x_534:
[----:B------:R-:W-:Y:S01]  /*eb30*/  @!P3 IMAD R145, R145, R17, R2 ;  /* 0x000000119191b224 */ /* 0x000fe200078e0202 */
[----:B------:R-:W-:Y:S04]  /*eb40*/  BSSY B1, `(.L_x_536) ;  /* 0x0000006000017945 */ /* 0x000fe80003800000 */
[----:B------:R0:W-:Y:S01]  /*eb50*/  @!P3 STG.E.U8 desc[UR36][R6.64+0xf1], R145 ;  /* 0x0000f1910600b986 */ /* 0x0001e2000c101124 */
[----:B------:R-:W-:Y:S05]  /*eb60*/  @P1 BRA `(.L_x_537) ;  /* 0x00000000000c1947 */ /* 0x000fea0003800000 */
[----:B------:R-:W0:Y:S02]  /*eb70*/  LDG.E.U8 R16, desc[UR36][R156.64+0xf0] ;  /* 0x0000f0249c107981 */ /* 0x000e24000c1e1100 */
[----:B0-----:R-:W-:-:S05]  /*eb80*/  PRMT R3, R16, 0x8880, RZ ;  /* 0x0000888010037816 */ /* 0x001fca00000000ff */
[----:B------:R-:W-:-:S07]  /*eb90*/  IMAD R2, R3, R18, RZ ;  /* 0x0000001203027224 */ /* 0x000fce00078e02ff */
.L_x_537:
[----:B------:R-:W-:Y:S05]  /*eba0*/  BSYNC B1 ;  /* 0x0000000000017941 */ /* 0x000fea0003800000 */
.L_x_536:
[----:B0-----:R-:W-:Y:S01]  /*ebb0*/  @!P1 IMAD R3, R146, R17, R2 ;  /* 0x0000001192039224 */ /* 0x001fe200078e0202 */
[----:B------:R-:W-:Y:S04]  /*ebc0*/  BSSY B1, `(.L_x_538) ;  /* 0x0000006000017945 */ /* 0x000fe80003800000 */
[----:B------:R0:W-:Y:S01]  /*ebd0*/  @!P1 STG.E.U8 desc[UR36][R8.64+0xf0], R3 ;  /* 0x0000f00308009986 */ /* 0x0001e2000c101124 */
[----:B------:R-:W-:Y:S05]  /*ebe0*/  @P5 BRA `(.L_x_539) ;  /* 0x00000000000c5947 */ /* 0x000fea0003800000 */
[----:B------:R-:W0:Y:S02]  /*ebf0*/  LDG.E.U8 R16, desc[UR36][R156.64+0xf1] ;  /* 0x0000f1249c107981 */ /* 0x000e24000c1e1100 */
[----:B0-----:R-:W-:-:S05]  /*ec00*/  PRMT R3, R16, 0x8880, RZ ;  /* 0x0000888010037816 */ /* 0x001fca00000000ff */
[----:B------:R-:W-:-:S07]  /*ec10*/  IMAD R2, R3, R18, RZ ;  /* 0x0000001203027224 */ /* 0x000fce00078e02ff */
.L_x_539:
[----:B------:R-:W-:Y:S05]  /*ec20*/  BSYNC B1 ;  /* 0x0000000000017941 */ /* 0x000fea0003800000 */
.L_x_538:
[----:B------:R-:W-:Y:S01]  /*ec30*/  @!P5 IMAD R147, R147, R17, R2 ;  /* 0x000000119393d224 */ /* 0x000fe200078e0202 */
[----:B------:R-:W-:Y:S04]  /*ec40*/  BSSY B1, `(.L_x_540) ;  /* 0x0000006000017945 */ /* 0x000fe80003800000 */
[----:B------:R0:W-:Y:S01]  /*ec50*/  @!P5 STG.E.U8 desc[UR36][R8.64+0xf1], R147 ;  /* 0x0000f1930800d986 */ /* 0x0001e2000c101124 */
[----:B------:R-:W-:Y:S05]  /*ec60*/  @P4 BRA `(.L_x_541) ;  /* 0x00000000000c4947 */ /* 0x000fea0003800000 */
[----:B------:R-:W0:Y:S02]  /*ec70*/  LDG.E.U8 R16, desc[UR36][R14.64+0xf8] ;  /* 0x0000f8240e107981 */ /* 0x000e24000c1e1100 */
[----:B0-----:R-:W-:-:S05]  /*ec80*/  PRMT R3, R16, 0x8880, RZ ;  /* 0x0000888010037816 */ /* 0x001fca00000000ff */
[----:B------:R-:W-:-:S07]  /*ec90*/  IMAD R2, R3, R18, RZ ;  /* 0x0000001203027224 */ /* 0x000fce00078e02ff */
.L_x_541:
[----:B------:R-:W-:Y:S05]  /*eca0*/  BSYNC B1 ;  /* 0x0000000000017941 */ /* 0x000fea0003800000 */
.L_x_540:
[----:B0-----:R-:W-:Y:S01]  /*ecb0*/  @!P4 IMAD R3, R148, R17, R2 ;  /* 0x000000119403c224 */ /* 0x001fe200078e0202 */
[----:B------:R-:W-:Y:S04]  /*ecc0*/  BSSY B1, `(.L_x_542) ;  /* 0x0000006000017945 */ /* 0x000fe80003800000 */
[----:B------:R0:W-:Y:S01]  /*ecd0*/  @!P4 STG.E.U8 desc[UR36][R6.64+0xf8], R3 ;  /* 0x0000f8030600c986 */ /* 0x0001e2000c101124 */
[----:B------:R-:W-:Y:S05]  /*ece0*/  @P2 BRA `(.L_x_543) ;  /* 0x00000000000c2947 */ /* 0x000fea0003800000 */
[----:B------:R-:W0:Y:S02]  /*ecf0*/  LDG.E.U8 R16, desc[UR36][R14.64+0xf9] ;  /* 0x0000f9240e107981 */ /* 0x000e24000c1e1100 */
[----:B0-----:R-:W-:-:S05]  /*ed00*/  PRMT R3, R16, 0x8880, RZ ;  /* 0x0000888010037816 */ /* 0x001fca00000000ff */
[----:B------:R-:W-:-:S07]  /*ed10*/  IMAD R2, R3, R18, RZ ;  /* 0x0000001203027224 */ /* 0x000fce00078e02ff */
.L_x_543:
[----:B------:R-:W-:Y:S05]  /*ed20*/  BSYNC B1 ;  /* 0x0000000000017941 */ /* 0x000fea0003800000 */
.L_x_542:
[----:B------:R-:W-:Y:S01]  /*ed30*/  @!P2 IMAD R149, R149, R17, R2 ;  /* 0x000000119595a224 */ /* 0x000fe200078e0202 */
[----:B------:R-:W-:Y:S04]  /*ed40*/  BSSY B1, `(.L_x_544) ;  /* 0x0000006000017945 */ /* 0x000fe80003800000 */
[----:B------:R0:W-:Y:S01]  /*ed50*/  @!P2 STG.E.U8 desc[UR36][R6.64+0xf9], R149 ;  /* 0x0000f9950600a986 */ /* 0x0001e2000c101124 */
[----:B------:R-:W-:Y:S05]  /*ed60*/  @P6 BRA `(.L_x_545) ;  /* 0x00000000000c6947 */ /* 0x000fea0003800000 */
[----:B------:R-:W0:Y:S02]  /*ed70*/  LDG.E.U8 R16, desc[UR36][R156.64+0xf8] ;  /* 0x0000f8249c107981 */ /* 0x000e24000c1e1100 */
[----:B0-----:R-:W-:-:S05]  /*ed80*/  PRMT R3, R16, 0x8880, RZ ;  /* 0x0000888010037816 */ /* 0x001fca00000000ff */
[----:B------:R-:W-:-:S07]  /*ed90*/  IMAD R2, R3, R18, RZ ;  /* 0x0000001203027224 */ /* 0x000fce00078e02ff */
.L_x_545:
[----:B------:R-:W-:Y:S05]  /*eda0*/  BSYNC B1 ;  /* 0x0000000000017941 */ /* 0x000fea0003800000 */
.L_x_544:
[----:B0-----:R-:W-:Y:S01]  /*edb0*/  @!P6 IMAD R3, R150, R17, R2 ;  /* 0x000000119603e224 */ /* 0x001fe200078e0202 */
[----:B------:R-:W-:Y:S01]  /*edc0*/  ISETP.LT.OR P0, PT, R0, 0xfa, !P0 ;  /* 0x000000fa0000780c */ /* 0x000fe20004701670 */
[----:B------:R-:W-:Y:S03]  /*edd0*/  BSSY B1, `(.L_x_546) ;  /* 0x0000006000017945 */ /* 0x000fe60003800000 */
[----:B------:R0:W-:Y:S09]  /*ede0*/  @!P6 STG.E.U8 desc[UR36][R8.64+0xf8], R3 ;  /* 0x0000f8030800e986 */ /* 0x0001f2000c101124 */
[----:B------:R-:W-:Y:S05]  /*edf0*/  @P0 BRA `(.L_x_547) ;  /* 0x00000000000c0947 */ /* 0x000fea0003800000 */
[----:B------:R-:W0:Y:S02]  /*ee00*/  LDG.E.U8 R16, desc[UR36][R156.64+0xf9] ;  /* 0x0000f9249c107981 */ /* 0x000e24000c1e1100 */
[----:B0-----:R-:W-:-:S05]  /*ee10*/  PRMT R3, R16, 0x8880, RZ ;  /* 0x0000888010037816 */ /* 0x001fca00000000ff */
[----:B------:R-:W-:-:S07]  /*ee20*/  IMAD R2, R3, R18, RZ ;  /* 0x0000001203027224 */ /* 0x000fce00078e02ff */
.L_x_547:
[----:B------:R-:W-:Y:S05]  /*ee30*/  BSYNC B1 ;  /* 0x0000000000017941 */ /* 0x000fea0003800000 */
.L_x_546:
[----:B------:R-:W-:Y:S01]  /*ee40*/  IMAD R151, R151, R17, R2 ;  /* 0x0000001197977224 */ /* 0x000fe200078e0202 */
[----:B------:R-:W-:Y:S06]  /*ee50*/  @P0 BRA `(.L_x_548) ;  /* 0x0000003800180947 */ /* 0x000fec0003800000 */
[----:B------:R0:W-:Y:S01]  /*ee60*/  STG.E.U8 desc[UR36][R8.64+0xf9], R151 ;  /* 0x0000f99708007986 */ /* 0x0001e2000c101124 */
[----:B------:R-:W-:Y:S05]  /*ee70*/  BRA `(.L_x_548) ;  /* 0x0000003800107947 */ /* 0x000fea0003800000 */
.L_x_35:
[----:B------:R-:W2:Y:S04]  /*ee80*/  LDL.LU R2, [R1] ;  /* 0x0000000001027983 */ /* 0x000ea80000300800 */
[----:B------:R-:W3:Y:S04]  /*ee90*/  LDL.LU R3, [R1+0xc] ;  /* 0x00000c0001037983 */ /* 0x000ee80000300800 */
[----:B------:R-:W4:Y:S04]  /*eea0*/  LDL.LU R12, [R1+0x14] ;  /* 0x00001400010c7983 */ /* 0x000f280000300800 */
[----:B------:R-:W5:Y:S04]  /*eeb0*/  LDL.LU R13, [R1+0x98] ;  /* 0x00009800010d7983 */ /* 0x000f680000300800 */
        /* <DEDUP_REMOVED lines=61> */
[----:B------:R-:W5:Y:S01]  /*f290*/  LDL.LU R178, [R1+0x194] ;  /* 0x0001940001b27983 */ /* 0x000f620000300800 */
[----:B------:R-:W-:-:S03]  /*f2a0*/  ISETP.GE.AND P0, PT, R154, 0x1, PT ;  /* 0x000000019a00780c */ /* 0x000fc60003f06270 */
[----:B------:R-:W5:Y:S04]  /*f2b0*/  LDL.LU R177, [R1+0x198] ;  /* 0x0001980001b17983 */ /* 0x000f680000300800 */
[----:B------:R-:W5:Y:S04]  /*f2c0*/  LDL.LU R176, [R1+0x19c] ;  /* 0x00019c0001b07983 */ /* 0x000f680000300800 */
[----:B------:R-:W5:Y:S04]  /*f2d0*/  LDL.LU R175, [R1+0x1a0] ;  /* 0x0001a00001af7983 */ /* 0x000f680000300800 */
[----:B------:R-:W5:Y:S01]  /*f2e0*/  LDL.LU R174, [R1+0x1a4] ;  /* 0x0001a40001ae7983 */ /* 0x000f620000300800 */
[----:B------:R-:W-:-:S03]  /*f2f0*/  ISETP.LT.OR P1, PT, R0, 0x1, !P0 ;  /* 0x000000010000780c */ /* 0x000fc60004721670 */
        /* <DEDUP_REMOVED lines=13> */
[----:B--2---:R-:W-:-:S03]  /*f3d0*/  @!P1 IMAD R2, R2, R17, RZ ;  /* 0x0000001102029224 */ /* 0x004fc600078e02ff */
        /* <DEDUP_REMOVED lines=9> */
[----:B------:R0:W-:Y:S04]  /*f470*/  @!P1 STG.E.U8 desc[UR36][R4.64], R2 ;  /* 0x0000000204009986 */ /* 0x0001e8000c101124 */
[----:B0-----:R-:W3:Y:S01]  /*f480*/  LDL.LU R2, [R1+0x4] ;  /* 0x0000040001027983 */ /* 0x001ee20000300800 */
[----:B------:R-:W-:-:S02]  /*f490*/  ISETP.LT.OR P1, PT, R0, 0x2, !P0 ;  /* 0x000000020000780c */ /* 0x000fc40004721670 */
[----:B------:R-:W-:-:S11]  /*f4a0*/  ISETP.GE.AND P2, PT, R154, 0x9, PT ;  /* 0x000000099a00780c */ /* 0x000fd60003f46270 */
[----:B---3--:R-:W-:-:S05]  /*f4b0*/  @!P1 IMAD R2, R2, R17, RZ ;  /* 0x0000001102029224 */ /* 0x008fca00078e02ff */
[----:B------:R0:W-:Y:S04]  /*f4c0*/  @!P1 STG.E.U8 desc[UR36][R4.64+0x1], R2 ;  /* 0x0000010204009986 */ /* 0x0001e8000c101124 */
[----:B0-----:R-:W3:Y:S01]  /*f4d0*/  LDL.LU R2, [R1+0x8] ;  /* 0x0000080001027983 */ /* 0x001ee20000300800 */
[C---:B------:R-:W-:Y:S02]  /*f4e0*/  ISETP.LT.OR P1, PT, R0.reuse, 0x1, !P2 ;  /* 0x000000010000780c */ /* 0x040fe40005721670 */
[C---:B------:R-:W-:Y:S02]  /*f4f0*/  ISETP.LT.OR P3, PT, R0.reuse, 0x2, !P2 ;  /* 0x000000020000780c */ /* 0x040fe40005761670 */
[----:B------:R-:W-:-:S09]  /*f500*/  ISETP.LT.OR P4, PT, R0, 0x9, !P0 ;  /* 0x000000090000780c */ /* 0x000fd20004781670 */
[----:B---3--:R-:W-:-:S05]  /*f510*/  @!P1 IMAD R2, R2, R17, RZ ;  /* 0x0000001102029224 */ /* 0x008fca00078e02ff */
[----:B------:R0:W-:Y:S04]  /*f520*/  @!P1 STG.E.U8 desc[UR36][R10.64], R2 ;  /* 0x000000020a009986 */ /* 0x0001e8000c101124 */
[----:B0-----:R-:W3:Y:S01]  /*f530*/  LDL.LU R2, [R1+0x10] ;  /* 0x0000100001027983 */ /* 0x001ee20000300800 */
[----:B------:R-:W-:Y:S01]  /*f540*/  @!P3 IMAD R3, R3, R17, RZ ;  /* 0x000000110303b224 */ /* 0x000fe200078e02ff */
[C---:B------:R-:W-:Y:S02]  /*f550*/  ISETP.LT.OR P1, PT, R0.reuse, 0xa, !P0 ;  /* 0x0000000a0000780c */ /* 0x040fe40004721670 */
[C---:B------:R-:W-:Y:S02]  /*f560*/  ISETP.LT.OR P5, PT, R0.reuse, 0x9, !P2 ;  /* 0x000000090000780c */ /* 0x040fe400057a1670 */
[----:B------:R0:W-:Y:S01]  /*f570*/  @!P3 STG.E.U8 desc[UR36][R10.64+0x1], R3 ;  /* 0x000001030a00b986 */ /* 0x0001e2000c101124 */
[----:B------:R-:W-:-:S03]  /*f580*/  ISETP.LT.OR P6, PT, R0, 0xa, !P2 ;  /* 0x0000000a0000780c */ /* 0x000fc600057c1670 */
[----:B0-----:R-:W5:Y:S01]  /*f590*/  LDL.LU R3, [R1+0x18] ;  /* 0x0000180001037983 */ /* 0x001f620000300800 */
[----:B---3--:R-:W-:-:S05]  /*f5a0*/  @!P4 IMAD R2, R2, R17, RZ ;  /* 0x000000110202c224 */ /* 0x008fca00078e02ff */
[----:B------:R0:W-:Y:S04]  /*f5b0*/  @!P4 STG.E.U8 desc[UR36][R4.64+0x8], R2 ;  /* 0x000008020400c986 */ /* 0x0001e8000c101124 */
[----:B0-----:R-:W3:Y:S01]  /*f5c0*/  LDL.LU R2, [R1+0x1c] ;  /* 0x00001c0001027983 */ /* 0x001ee20000300800 */
[-C--:B----4-:R-:W-:Y:S02]  /*f5d0*/  @!P1 IMAD R12, R12, R17.reuse, RZ ;  /* 0x000000110c0c9224 */ /* 0x090fe400078e02ff */
[----:B-----5:R-:W-:-:S03]  /*f5e0*/  @!P5 IMAD R3, R3, R17, RZ ;  /* 0x000000110303d224 */ /* 0x020fc600078e02ff */
[----:B------:R0:W-:Y:S04]  /*f5f0*/  @!P1 STG.E.U8 desc[UR36][R4.64+0x9], R12 ;  /* 0x0000090c04009986 */ /* 0x0001e8000c101124 */
[----:B------:R1:W-:Y:S04]  /*f600*/  @!P5 STG.E.U8 desc[UR36][R10.64+0x8], R3 ;  /* 0x000008030a00d986 */ /* 0x0003e8000c101124 */
[----:B0-----:R-:W4:Y:S04]  /*f610*/  LDL.LU R12, [R1+0x28] ;  /* 0x00002800010c7983 */ /* 0x001f280000300800 */
[----:B-1----:R-:W5:Y:S01]  /*f620*/  LDL.LU R3, [R1+0x20] ;  /* 0x0000200001037983 */ /* 0x002f620000300800 */
[----:B---3--:R-:W-:-:S05]  /*f630*/  @!P6 IMAD R2, R2, R17, RZ ;  /* 0x000000110202e224 */ /* 0x008fca00078e02ff */
[----:B------:R0:W-:Y:S04]  /*f640*/  @!P6 STG.E.U8 desc[UR36][R10.64+0x9], R2 ;  /* 0x000009020a00e986 */ /* 0x0001e8000c101124 */
[----:B0-----:R-:W3:Y:S01]  /*f650*/  LDL.LU R2, [R1+0x24] ;  /* 0x0000240001027983 */ /* 0x001ee20000300800 */
[C---:B------:R-:W-:Y:S02]  /*f660*/  ISETP.LT.OR P3, PT, R0.reuse, 0x11, !P0 ;  /* 0x000000110000780c */ /* 0x040fe40004761670 */
[----:B------:R-:W-:-:S11]  /*f670*/  ISETP.LT.OR P4, PT, R0, 0x12, !P0 ;  /* 0x000000120000780c */ /* 0x000fd60004781670 */
[----:B-----5:R-:W-:-:S05]  /*f680*/  @!P3 IMAD R3, R3, R17, RZ ;  /* 0x000000110303b224 */ /* 0x020fca00078e02ff */
[----:B------:R0:W-:Y:S04]  /*f690*/  @!P3 STG.E.U8 desc[UR36][R4.64+0x10], R3 ;  /* 0x000010030400b986 */ /* 0x0001e8000c101124 */
[----:B0-----:R-:W5:Y:S01]  /*f6a0*/  LDL.LU R3, [R1+0x2c] ;  /* 0x00002c0001037983 */ /* 0x001f620000300800 */
[----:B---3--:R-:W-:-:S05]  /*f6b0*/  @!P4 IMAD R2, R2, R17, RZ ;  /* 0x000000110202c224 */ /* 0x008fca00078e02ff */
[----:B------:R0:W-:Y:S04]  /*f6c0*/  @!P4 STG.E.U8 desc[UR36][R4.64+0x11], R2 ;  /* 0x000011020400c986 */ /* 0x0001e8000c101124 */
[----:B0-----:R-:W3:Y:S01]  /*f6d0*/  LDL.LU R2, [R1+0x30] ;  /* 0x0000300001027983 */ /* 0x001ee20000300800 */
[C---:B------:R-:W-:Y:S02]  /*f6e0*/  ISETP.LT.OR P1, PT, R0.reuse, 0x11, !P2 ;  /* 0x000000110000780c */ /* 0x040fe40005721670 */
[C---:B------:R-:W-:Y:S02]  /*f6f0*/  ISETP.LT.OR P5, PT, R0.reuse, 0x12, !P2 ;  /* 0x000000120000780c */ /* 0x040fe400057a1670 */
[----:B------:R-:W-:-:S09]  /*f700*/  ISETP.LT.OR P6, PT, R0, 0x19, !P0 ;  /* 0x000000190000780c */ /* 0x000fd200047c1670 */
        /* <DEDUP_REMOVED lines=43> */
[----:B-----5:R-:W-:-:S05]  /*f9c0*/  @!P6 IMAD R3, R3, R17, RZ ;  /* 0x000000110303e224 */ /* 0x020fca00078e02ff */
[----:B------:R0:W-:Y:S04]  /*f9d0*/  @!P6 STG.E.U8 desc[UR36][R4.64+0x29], R3 ;  /* 0x000029030400e986 */ /* 0x0001e8000c101124 */
[----:B0-----:R-:W5:Y:S01]  /*f9e0*/  LDL.LU R3, [R1+0x5c] ;  /* 0x00005c0001037983 */ /* 0x001f620000300800 */
        /* <DEDUP_REMOVED lines=48> */
[----:B------:R-:W-:-:S13]  /*fcf0*/  ISETP.LT.OR P5, PT, R0, 0x42, !P2 ;  /* 0x000000420000780c */ /* 0x000fda00057a1670 */
[----:B----4-:R-:W-:-:S05]  /*fd00*/  @!P5 IMAD R12, R12, R17, RZ ;  /* 0x000000110c0cd224 */ /* 0x010fca00078e02ff */
[----:B------:R-:W-:Y:S01]  /*fd10*/  @!P5 STG.E.U8 desc[UR36][R10.64+0x41], R12 ;  /* 0x0000410c0a00d986 */ /* 0x000fe2000c101124 */
[----:B---3--:R-:W-:-:S05]  /*fd20*/  @!P4 IMAD R2, R2, R17, RZ ;  /* 0x000000110202c224 */ /* 0x008fca00078e02ff */
[----:B------:R0:W-:Y:S04]  /*fd30*/  @!P4 STG.E.U8 desc[UR36][R10.64+0x40], R2 ;  /* 0x000040020a00c986 */ /* 0x0001e8000c101124 */
[----:B0-----:R-:W3:Y:S04]  /*fd40*/  LDL.LU R2, [R1+0x90] ;  /* 0x0000900001027983 */ /* 0x001ee80000300800 */
[----:B------:R-:W4:Y:S01]  /*fd50*/  LDL.LU R12, [R1+0xac] ;  /* 0x0000ac00010c7983 */ /* 0x000f220000300800 */
[C---:B------:R-:W-:Y:S02]  /*fd60*/  ISETP.LT.OR P6, PT, R0.reuse, 0x49, !P0 ;  /* 0x000000490000780c */ /* 0x040fe400047c1670 */
[----:B------:R-:W-:-:S02]  /*fd70*/  ISETP.LT.OR P1, PT, R0, 0x4a, !P0 ;  /* 0x0000004a0000780c */ /* 0x000fc40004721670 */
[C---:B------:R-:W-:Y:S02]  /*fd80*/  ISETP.LT.OR P3, PT, R0.reuse, 0x49, !P2 ;  /* 0x000000490000780c */ /* 0x040fe40005761670 */
[C---:B------:R-:W-:Y:S02]  /*fd90*/  ISETP.LT.OR P4, PT, R0.reuse, 0x4a, !P2 ;  /* 0x0000004a0000780c */ /* 0x040fe40005781670 */
[----:B------:R-:W-:-:S07]  /*fda0*/  ISETP.LT.OR P5, PT, R0, 0x51, !P0 ;  /* 0x000000510000780c */ /* 0x000fce00047a1670 */
[----:B-----5:R-:W-:-:S05]  /*fdb0*/  @!P1 IMAD R3, R3, R17, RZ ;  /* 0x0000001103039224 */ /* 0x020fca00078e02ff */
[----:B------:R4:W-:Y:S01]  /*fdc0*/  @!P1 STG.E.U8 desc[UR36][R4.64+0x49], R3 ;  /* 0x0000490304009986 */ /* 0x0009e2000c101124 */
[----:B------:R-:W-:Y:S01]  /*fdd0*/  ISETP.LT.OR P1, PT, R0, 0x51, !P2 ;  /* 0x000000510000780c */ /* 0x000fe20005721670 */
[-C--:B------:R-:W-:Y:S02]  /*fde0*/  @!P3 IMAD R13, R13, R17.reuse, RZ ;  /* 0x000000110d0db224 */ /* 0x080fe400078e02ff */
[-C--:B------:R-:W-:Y:S02]  /*fdf0*/  @!P4 IMAD R15, R15, R17.reuse, RZ ;  /* 0x000000110f0fc224 */ /* 0x080fe400078e02ff */
[----:B------:R-:W-:-:S08]  /*fe00*/  @!P5 IMAD R21, R21, R17, RZ ;  /* 0x000000111515d224 */ /* 0x000fd000078e02ff */
[-C--:B------:R-:W-:Y:S02]  /*fe10*/  @!P1 IMAD R153, R153, R17.reuse, RZ ;  /* 0x0000001199999224 */ /* 0x080fe400078e02ff */
[----:B---3--:R-:W-:-:S05]  /*fe20*/  @!P6 IMAD R2, R2, R17, RZ ;  /* 0x000000110202e224 */ /* 0x008fca00078e02ff */
[----:B------:R-:W-:Y:S01]  /*fe30*/  @!P6 STG.E.U8 desc[UR36][R4.64+0x48], R2 ;  /* 0x000048020400e986 */ /* 0x000fe2000c101124 */
[----:B------:R-:W-:-:S03]  /*fe40*/  ISETP.LT.OR P6, PT, R0, 0x52, !P0 ;  /* 0x000000520000780c */ /* 0x000fc600047c1670 */
[----:B------:R0:W-:Y:S01]  /*fe50*/  @!P3 STG.E.U8 desc[UR36][R10.64+0x48], R13 ;  /* 0x0000480d0a00b986 */ /* 0x0001e2000c101124 */
[----:B------:R-:W-:-:S03]  /*fe60*/  ISETP.LT.OR P3, PT, R0, 0x52, !P2 ;  /* 0x000000520000780c */ /* 0x000fc60005761670 */
[----:B------:R1:W-:Y:S01]  /*fe70*/  @!P4 STG.E.U8 desc[UR36][R10.64+0x49], R15 ;  /* 0x0000490f0a00c986 */ /* 0x0003e2000c101124 */
[----:B------:R-:W-:-:S05]  /*fe80*/  ISETP.LT.OR P4, PT, R0, 0x59, !P0 ;  /* 0x000000590000780c */ /* 0x000fca0004781670 */
[----:B------:R-:W-:Y:S01]  /*fe90*/  @!P6 IMAD R23, R23, R17, RZ ;  /* 0x000000111717e224 */ /* 0x000fe200078e02ff */
[----:B------:R3:W-:Y:S01]  /*fea0*/  @!P5 STG.E.U8 desc[UR36][R4.64+0x50], R21 ;  /* 0x000050150400d986 */ /* 0x0007e2000c101124 */
[----:B------:R-:W-:-:S03]  /*feb0*/  ISETP.LT.OR P5, PT, R0, 0x5a, !P0 ;  /* 0x0000005a0000780c */ /* 0x000fc600047a1670 */
[----:B------:R5:W-:Y:S01]  /*fec0*/  @!P6 STG.E.U8 desc[UR36][R4.64+0x51], R23 ;  /* 0x000051170400e986 */ /* 0x000be2000c101124 */
[----:B------:R-:W-:-:S03]  /*fed0*/  ISETP.LT.OR P6, PT, R0, 0x59, !P2 ;  /* 0x000000590000780c */ /* 0x000fc600057c1670 */
[----:B------:R-:W-:Y:S01]  /*fee0*/  @!P1 STG.E.U8 desc[UR36][R10.64+0x50], R153 ;  /* 0x000050990a009986 */ /* 0x000fe2000c101124 */
[----:B------:R-:W-:Y:S01]  /*fef0*/  ISETP.LT.OR P1, PT, R0, 0x5a, !P2 ;  /* 0x0000005a0000780c */ /* 0x000fe20005721670 */
[-C--:B----4-:R-:W-:Y:S02]  /*ff00*/  @!P3 IMAD R3, R12, R17.reuse, RZ ;  /* 0x000000110c03b224 */ /* 0x090fe400078e02ff */
[-C--:B0-----:R-:W-:Y:S02]  /*ff10*/  @!P4 IMAD R13, R235, R17.reuse, RZ ;  /* 0x00000011eb0dc224 */ /* 0x081fe400078e02ff */
[-C--:B-1----:R-:W-:Y:S01]  /*ff20*/  @!P5 IMAD R15, R234, R17.reuse, RZ ;  /* 0x00000011ea0fd224 */ /* 0x082fe200078e02ff */
[----:B------:R0:W-:Y:S03]  /*ff30*/  @!P3 STG.E.U8 desc[UR36][R10.64+0x51], R3 ;  /* 0x000051030a00b986 */ /* 0x0001e6000c101124 */
[----:B---3--:R-:W-:Y:S01]  /*ff40*/  @!P6 IMAD R21, R233, R17, RZ ;  /* 0x00000011e915e224 */ /* 0x008fe200078e02ff */
[----:B------:R1:W-:Y:S01]  /*ff50*/  @!P4 STG.E.U8 desc[UR36][R4.64+0x58], R13 ;  /* 0x0000580d0400c986 */ /* 0x0003e2000c101124 */
[----:B------:R-:W-:-:S02]  /*ff60*/  ISETP.LT.OR P3, PT, R0, 0x61, !P0 ;  /* 0x000000610000780c */ /* 0x000fc40004761670 */
[----:B-----5:R-:W-:Y:S01]  /*ff70*/  @!P1 IMAD R23, R232, R17, RZ ;  /* 0x00000011e8179224 */ /* 0x020fe200078e02ff */
[C---:B------:R-:W-:Y:S01]  /*ff80*/  ISETP.LT.OR P4, PT, R0.reuse, 0x62, !P0 ;  /* 0x000000620000780c */ /* 0x040fe20004781670 */
[----:B------:R3:W-:Y:S01]  /*ff90*/  @!P5 STG.E.U8 desc[UR36][R4.64+0x59], R15 ;  /* 0x0000590f0400d986 */ /* 0x0007e2000c101124 */
[----:B------:R-:W-:-:S03]  /*ffa0*/  ISETP.LT.OR P5, PT, R0, 0x61, !P2 ;  /* 0x000000610000780c */ /* 0x000fc600057a1670 */
[----:B------:R4:W-:Y:S01]  /*ffb0*/  @!P6 STG.E.U8 desc[UR36][R10.64+0x58], R21 ;  /* 0x000058150a00e986 */ /* 0x0009e2000c101124 */
[----:B------:R-:W-:-:S03]  /*ffc0*/  ISETP.LT.OR P6, PT, R0, 0x62, !P2 ;  /* 0x000000620000780c */ /* 0x000fc600057c1670 */
[----:B------:R-:W-:Y:S01]  /*ffd0*/  @!P1 STG.E.U8 desc[UR36][R10.64+0x59], R23 ;  /* 0x000059170a009986 */ /* 0x000fe2000c101124 */
[----:B------:R-:W-:Y:S01]  /*ffe0*/  ISETP.LT.OR P1, PT, R0, 0x69, !P0 ;  /* 0x000000690000780c */ /* 0x000fe20004721670 */
[-C--:B0-----:R-:W-:Y:S02]  /*fff0*/  @!P3 IMAD R3, R231, R17.reuse, RZ ;  /* 0x00000011e703b224 */ /* 0x081fe400078e02ff */
[-C--:B-1----:R-:W-:Y:S02]  /*10000*/  @!P4 IMAD R13, R230, R17.reuse, RZ ;  /* 0x00000011e60dc224 */ /* 0x082fe400078e02ff */
[-C--:B---3--:R-:W-:Y:S01]  /*10010*/  @!P5 IMAD R15, R229, R17.reuse, RZ ;  /* 0x00000011e50fd224 */ /* 0x088fe200078e02ff */
[----:B------:R0:W-:Y:S03]  /*10020*/  @!P3 STG.E.U8 desc[UR36][R4.64+0x60], R3 ;  /* 0x000060030400b986 */ /* 0x0001e6000c101124 */
[----:B----4-:R-:W-:Y:S01]  /*10030*/  @!P6 IMAD R21, R228, R17, RZ ;  /* 0x00000011e415e224 */ /* 0x010fe200078e02ff */
[----:B------:R1:W-:Y:S01]  /*10040*/  @!P4 STG.E.U8 desc[UR36][R4.64+0x61], R13 ;  /* 0x0000610d0400c986 */ /* 0x0003e2000c101124 */
[----:B------:R-:W-:-:S02]  /*10050*/  ISETP.LT.OR P3, PT, R0, 0x6a, !P0 ;  /* 0x0000006a0000780c */ /* 0x000fc40004761670 */
[----:B------:R-:W-:Y:S01]  /*10060*/  @!P1 IMAD R153, R227, R17, RZ ;  /* 0x00000011e3999224 */ /* 0x000fe200078e02ff */
        /* <DEDUP_REMOVED lines=131> */
[-C--:B----4-:R-:W-:Y:S01]  /*108a0*/  @!P6 IMAD R21, R183, R17.reuse, RZ ;  /* 0x00000011b715e224 */ /* 0x090fe200078e02ff */
[----:B------:R1:W-:Y:S03]  /*108b0*/  @!P4 STG.E.U8 desc[UR36][R10.64+0xb8], R13 ;  /* 0x0000b80d0a00c986 */ /* 0x0003e6000c101124 */
[----:B------:R-:W-:Y:S01]  /*108c0*/  @!P1 IMAD R23, R182, R17, RZ ;  /* 0x00000011b6179224 */ /* 0x000fe200078e02ff */
[C---:B------:R-:W-:Y:S01]  /*108d0*/  ISETP.LT.OR P3, PT, R0.reuse, 0xc1, !P2 ;  /* 0x000000c10000780c */ /* 0x040fe20005761670 */
[----:B------:R3:W-:Y:S01]  /*108e0*/  @!P5 STG.E.U8 desc[UR36][R10.64+0xb9], R15 ;  /* 0x0000b90f0a00d986 */ /* 0x0007e2000c101124 */
[----:B------:R-:W-:-:S02]  /*108f0*/  ISETP.LT.OR P4, PT, R0, 0xc2, !P2 ;  /* 0x000000c20000780c */ /* 0x000fc40005781670 */
[C---:B------:R-:W-:Y:S01]  /*10900*/  ISETP.LT.OR P5, PT, R0.reuse, 0xc9, !P0 ;  /* 0x000000c90000780c */ /* 0x040fe200047a1670 */
[----:B------:R4:W-:Y:S01]  /*10910*/  @!P6 STG.E.U8 desc[UR36][R4.64+0xc0], R21 ;  /* 0x0000c0150400e986 */ /* 0x0009e2000c101124 */
[----:B------:R-:W-:-:S03]  /*10920*/  ISETP.LT.OR P6, PT, R0, 0xca, !P0 ;  /* 0x000000ca0000780c */ /* 0x000fc600047c1670 */
[----:B------:R-:W-:Y:S01]  /*10930*/  @!P1 STG.E.U8 desc[UR36][R4.64+0xc1], R23 ;  /* 0x0000c11704009986 */ /* 0x000fe2000c101124 */
[----:B------:R-:W-:-:S03]  /*10940*/  ISETP.LT.OR P1, PT, R0, 0xc9, !P2 ;  /* 0x000000c90000780c */ /* 0x000fc60005721670 */
[-C--:B0-----:R-:W-:Y:S02]  /*10950*/  @!P3 IMAD R3, R181, R17.reuse, RZ ;  /* 0x00000011b503b224 */ /* 0x081fe400078e02ff */
[-C--:B-1----:R-:W-:Y:S02]  /*10960*/  @!P4 IMAD R13, R180, R17.reuse, RZ ;  /* 0x00000011b40dc224 */ /* 0x082fe400078e02ff */
[-C--:B---3--:R-:W-:Y:S02]  /*10970*/  @!P5 IMAD R15, R179, R17.reuse, RZ ;  /* 0x00000011b30fd224 */ /* 0x088fe400078e02ff */
[-C--:B----4-:R-:W-:Y:S01]  /*10980*/  @!P6 IMAD R21, R178, R17.reuse, RZ ;  /* 0x00000011b215e224 */ /* 0x090fe200078e02ff */
[----:B------:R0:W-:Y:S03]  /*10990*/  @!P3 STG.E.U8 desc[UR36][R10.64+0xc0], R3 ;  /* 0x0000c0030a00b986 */ /* 0x0001e6000c101124 */
[----:B------:R-:W-:Y:S01]  /*109a0*/  @!P1 IMAD R153, R177, R17, RZ ;  /* 0x00000011b1999224 */ /* 0x000fe200078e02ff */
[----:B------:R1:W-:Y:S01]  /*109b0*/  @!P4 STG.E.U8 desc[UR36][R10.64+0xc1], R13 ;  /* 0x0000c10d0a00c986 */ /* 0x0003e2000c101124 */
[----:B------:R-:W-:-:S02]  /*109c0*/  ISETP.LT.OR P3, PT, R0, 0xca, !P2 ;  /* 0x000000ca0000780c */ /* 0x000fc40005761670 */
        /* <DEDUP_REMOVED lines=33> */
[----:B------:R4:W-:Y:S04]  /*10be0*/  @!P6 STG.E.U8 desc[UR36][R10.64+0xd9], R21 ;  /* 0x0000d9150a00e986 */ /* 0x0009e8000c101124 */
[----:B------:R-:W-:Y:S01]  /*10bf0*/  @!P1 STG.E.U8 desc[UR36][R4.64+0xe0], R153 ;  /* 0x0000e09904009986 */ /* 0x000fe2000c101124 */
[C---:B------:R-:W-:Y:S02]  /*10c00*/  ISETP.LT.OR P1, PT, R0.reuse, 0xea, !P0 ;  /* 0x000000ea0000780c */ /* 0x040fe40004721670 */
[----:B------:R-:W-:Y:S01]  /*10c10*/  ISETP.LT.OR P6, PT, R0, 0xe9, !P0 ;  /* 0x000000e90000780c */ /* 0x000fe200047c1670 */
[-C--:B0-----:R-:W-:Y:S02]  /*10c20*/  @!P3 IMAD R3, R166, R17.reuse, RZ ;  /* 0x00000011a603b224 */ /* 0x081fe400078e02ff */
[----:B-1----:R-:W-:-:S02]  /*10c30*/  @!P4 IMAD R13, R165, R17, RZ ;  /* 0x00000011a50dc224 */ /* 0x002fc400078e02ff */
[----:B---3--:R-:W-:Y:S01]  /*10c40*/  @!P5 IMAD R15, R164, R17, RZ ;  /* 0x00000011a40fd224 */ /* 0x008fe200078e02ff */
[----:B------:R0:W-:Y:S01]  /*10c50*/  @!P3 STG.E.U8 desc[UR36][R4.64+0xe1], R3 ;  /* 0x0000e1030400b986 */ /* 0x0001e2000c101124 */
[----:B------:R-:W-:-:S04]  /*10c60*/  ISETP.LT.OR P3, PT, R0, 0xe9, !P2 ;  /* 0x000000e90000780c */ /* 0x000fc80005761670 */
[-C--:B------:R-:W-:Y:S01]  /*10c70*/  @!P1 IMAD R23, R162, R17.reuse, RZ ;  /* 0x00000011a2179224 */ /* 0x080fe200078e02ff */
[----:B------:R2:W-:Y:S01]  /*10c80*/  @!P4 STG.E.U8 desc[UR36][R10.64+0xe0], R13 ;  /* 0x0000e00d0a00c986 */ /* 0x0005e2000c101124 */
[----:B----4-:R-:W-:Y:S01]  /*10c90*/  @!P6 IMAD R21, R163, R17, RZ ;  /* 0x00000011a315e224 */ /* 0x010fe200078e02ff */
[C---:B------:R-:W-:Y:S02]  /*10ca0*/  ISETP.LT.OR P4, PT, R0.reuse, 0xea, !P2 ;  /* 0x000000ea0000780c */ /* 0x040fe40005781670 */
[----:B------:R1:W-:Y:S01]  /*10cb0*/  @!P5 STG.E.U8 desc[UR36][R10.64+0xe1], R15 ;  /* 0x0000e10f0a00d986 */ /* 0x0003e2000c101124 */
[----:B------:R-:W-:-:S03]  /*10cc0*/  ISETP.LT.OR P5, PT, R0, 0xf1, !P0 ;  /* 0x000000f10000780c */ /* 0x000fc600047a1670 */
[----:B------:R-:W-:Y:S01]  /*10cd0*/  @!P1 STG.E.U8 desc[UR36][R4.64+0xe9], R23 ;  /* 0x0000e91704009986 */ /* 0x000fe2000c101124 */
[----:B------:R-:W-:-:S03]  /*10ce0*/  ISETP.LT.OR P1, PT, R0, 0xf2, !P0 ;  /* 0x000000f20000780c */ /* 0x000fc60004721670 */
[----:B------:R3:W-:Y:S01]  /*10cf0*/  @!P6 STG.E.U8 desc[UR36][R4.64+0xe8], R21 ;  /* 0x0000e8150400e986 */ /* 0x0007e2000c101124 */
[----:B------:R-:W-:Y:S01]  /*10d00*/  ISETP.LT.OR P6, PT, R0, 0xf1, !P2 ;  /* 0x000000f10000780c */ /* 0x000fe200057c1670 */
[-C--:B0-----:R-:W-:Y:S02]  /*10d10*/  @!P3 IMAD R3, R161, R17.reuse, RZ ;  /* 0x00000011a103b224 */ /* 0x081fe400078e02ff */
[-C--:B--2---:R-:W-:Y:S02]  /*10d20*/  @!P4 IMAD R13, R160, R17.reuse, RZ ;  /* 0x00000011a00dc224 */ /* 0x084fe400078e02ff */
[-C--:B-1----:R-:W-:Y:S01]  /*10d30*/  @!P5 IMAD R15, R159, R17.reuse, RZ ;  /* 0x000000119f0fd224 */ /* 0x082fe200078e02ff */
[----:B------:R0:W-:Y:S01]  /*10d40*/  @!P3 STG.E.U8 desc[UR36][R10.64+0xe8], R3 ;  /* 0x0000e8030a00b986 */ /* 0x0001e2000c101124 */
[----:B------:R-:W-:Y:S02]  /*10d50*/  ISETP.LT.OR P3, PT, R0, 0xf2, !P2 ;  /* 0x000000f20000780c */ /* 0x000fe40005761670 */
[-C--:B---3--:R-:W-:Y:S01]  /*10d60*/  @!P1 IMAD R21, R158, R17.reuse, RZ ;  /* 0x000000119e159224 */ /* 0x088fe200078e02ff */
[----:B------:R1:W-:Y:S03]  /*10d70*/  @!P4 STG.E.U8 desc[UR36][R10.64+0xe9], R13 ;  /* 0x0000e90d0a00c986 */ /* 0x0003e6000c101124 */
[----:B------:R-:W-:Y:S01]  /*10d80*/  @!P6 IMAD R23, R157, R17, RZ ;  /* 0x000000119d17e224 */ /* 0x000fe200078e02ff */
[C---:B------:R-:W-:Y:S01]  /*10d90*/  ISETP.LT.OR P4, PT, R0.reuse, 0xf9, !P0 ;  /* 0x000000f90000780c */ /* 0x040fe20004781670 */
[----:B------:R-:W-:Y:S01]  /*10da0*/  @!P1 STG.E.U8 desc[UR36][R4.64+0xf1], R21 ;  /* 0x0000f11504009986 */ /* 0x000fe2000c101124 */
[----:B------:R-:W-:-:S02]  /*10db0*/  ISETP.LT.OR P0, PT, R0, 0xfa, !P0 ;  /* 0x000000fa0000780c */ /* 0x000fc40004701670 */
[----:B------:R-:W-:Y:S01]  /*10dc0*/  ISETP.GE.AND P1, PT, R154, 0x81, PT ;  /* 0x000000819a00780c */ /* 0x000fe20003f26270 */
[----:B------:R2:W-:Y:S01]  /*10dd0*/  @!P5 STG.E.U8 desc[UR36][R4.64+0xf0], R15 ;  /* 0x0000f00f0400d986 */ /* 0x0005e2000c101124 */
[C---:B------:R-:W-:Y:S02]  /*10de0*/  ISETP.LT.OR P5, PT, R0.reuse, 0xf9, !P2 ;  /* 0x000000f90000780c */ /* 0x040fe400057a1670 */
[C---:B------:R-:W-:Y:S01]  /*10df0*/  ISETP.LT.OR P2, PT, R0.reuse, 0xfa, !P2 ;  /* 0x000000fa0000780c */ /* 0x040fe20005741670 */
[----:B------:R3:W-:Y:S01]  /*10e00*/  @!P6 STG.E.U8 desc[UR36][R10.64+0xf0], R23 ;  /* 0x0000f0170a00e986 */ /* 0x0007e2000c101124 */
[----:B------:R-:W-:Y:S01]  /*10e10*/  ISETP.LT.OR P6, PT, R0, 0x1, !P1 ;  /* 0x000000010000780c */ /* 0x000fe20004fc1670 */
[-C--:B0-----:R-:W-:Y:S02]  /*10e20*/  @!P3 IMAD R3, R156, R17.reuse, RZ ;  /* 0x000000119c03b224 */ /* 0x081fe400078e02ff */
[-C--:B-1----:R-:W-:Y:S02]  /*10e30*/  @!P4 IMAD R13, R152, R17.reuse, RZ ;  /* 0x00000011980dc224 */ /* 0x082fe400078e02ff */
[----:B------:R-:W-:Y:S01]  /*10e40*/  @!P0 IMAD R153, R22, R17, RZ ;  /* 0x0000001116998224 */ /* 0x000fe200078e02ff */
[----:B------:R0:W-:Y:S01]  /*10e50*/  @!P3 STG.E.U8 desc[UR36][R10.64+0xf1], R3 ;  /* 0x0000f1030a00b986 */ /* 0x0001e2000c101124 */
[----:B------:R-:W-:-:S02]  /*10e60*/  ISETP.GE.AND P3, PT, R154, 0x89, PT ;  /* 0x000000899a00780c */ /* 0x000fc40003f66270 */
[-C--:B--2---:R-:W-:Y:S02]  /*10e70*/  @!P5 IMAD R15, R20, R17.reuse, RZ ;  /* 0x00000011140fd224 */ /* 0x084fe400078e02ff */
[-C--:B------:R-:W-:Y:S01]  /*10e80*/  @!P2 IMAD R21, R14, R17.reuse, RZ ;  /* 0x000000110e15a224 */ /* 0x080fe200078e02ff */
[----:B------:R-:W-:Y:S01]  /*10e90*/  @!P0 STG.E.U8 desc[UR36][R4.64+0xf9], R153 ;  /* 0x0000f99904008986 */ /* 0x000fe2000c101124 */
[----:B---3--:R-:W-:Y:S01]  /*10ea0*/  @!P6 IMAD R23, R24, R17, RZ ;  /* 0x000000111817e224 */ /* 0x008fe200078e02ff */
[C---:B------:R-:W-:Y:S02]  /*10eb0*/  ISETP.LT.OR P0, PT, R0.reuse, 0x2, !P1 ;  /* 0x000000020000780c */ /* 0x040fe40004f01670 */
[----:B------:R1:W-:Y:S01]  /*10ec0*/  @!P4 STG.E.U8 desc[UR36][R4.64+0xf8], R13 ;  /* 0x0000f80d0400c986 */ /* 0x0003e2000c101124 */
[----:B------:R-:W-:-:S03]  /*10ed0*/  ISETP.LT.OR P4, PT, R0, 0x1, !P3 ;  /* 0x000000010000780c */ /* 0x000fc60005f81670 */
[----:B------:R-:W-:Y:S01]  /*10ee0*/  @!P5 STG.E.U8 desc[UR36][R10.64+0xf8], R15 ;  /* 0x0000f80f0a00d986 */ /* 0x000fe2000c101124 */
[----:B------:R-:W-:-:S03]  /*10ef0*/  ISETP.LT.OR P5, PT, R0, 0x2, !P3 ;  /* 0x000000020000780c */ /* 0x000fc60005fa1670 */
[----:B------:R-:W-:Y:S01]  /*10f00*/  @!P2 STG.E.U8 desc[UR36][R10.64+0xf9], R21 ;  /* 0x0000f9150a00a986 */ /* 0x000fe2000c101124 */
[----:B------:R-:W-:-:S03]  /*10f10*/  ISETP.LT.OR P2, PT, R0, 0x9, !P1 ;  /* 0x000000090000780c */ /* 0x000fc60004f41670 */
[----:B------:R-:W-:Y:S01]  /*10f20*/  @!P6 STG.E.U8 desc[UR36][R6.64], R23 ;  /* 0x000000170600e986 */ /* 0x000fe2000c101124 */
[----:B------:R-:W-:Y:S01]  /*10f30*/  ISETP.LT.OR P6, PT, R0, 0xa, !P1 ;  /* 0x0000000a0000780c */ /* 0x000fe20004fc1670 */
[-C--:B------:R-:W-:Y:S02]  /*10f40*/  @!P0 IMAD R25, R25, R17.reuse, RZ ;  /* 0x0000001119198224 */ /* 0x080fe400078e02ff */
[-C--:B0-----:R-:W-:Y:S02]  /*10f50*/  @!P4 IMAD R3, R26, R17.reuse, RZ ;  /* 0x000000111a03c224 */ /* 0x081fe400078e02ff */
[-C--:B------:R-:W-:Y:S01]  /*10f60*/  @!P5 IMAD R27, R27, R17.reuse, RZ ;  /* 0x000000111b1bd224 */ /* 0x080fe200078e02ff */
[----:B------:R-:W-:Y:S03]  /*10f70*/  @!P0 STG.E.U8 desc[UR36][R6.64+0x1], R25 ;  /* 0x0000011906008986 */ /* 0x000fe6000c101124 */
[----:B-1----:R-:W-:Y:S01]  /*10f80*/  @!P2 IMAD R5, R28, R17, RZ ;  /* 0x000000111c05a224 */ /* 0x002fe200078e02ff */
[----:B------:R0:W-:Y:S01]  /*10f90*/  @!P4 STG.E.U8 desc[UR36][R8.64], R3 ;  /* 0x000000030800c986 */ /* 0x0001e2000c101124 */
[----:B------:R-:W-:-:S02]  /*10fa0*/  ISETP.LT.OR P0, PT, R0, 0xa, !P3 ;  /* 0x0000000a0000780c */ /* 0x000fc40005f01670 */
[----:B------:R-:W-:Y:S01]  /*10fb0*/  @!P6 IMAD R29, R29, R17, RZ ;  /* 0x000000111d1de224 */ /* 0x000fe200078e02ff */
[C---:B------:R-:W-:Y:S01]  /*10fc0*/  ISETP.LT.OR P4, PT, R0.reuse, 0x9, !P3 ;  /* 0x000000090000780c */ /* 0x040fe20005f81670 */
[----:B------:R-:W-:Y:S01]  /*10fd0*/  @!P5 STG.E.U8 desc[UR36][R8.64+0x1], R27 ;  /* 0x0000011b0800d986 */ /* 0x000fe2000c101124 */
[----:B------:R-:W-:-:S03]  /*10fe0*/  ISETP.LT.OR P5, PT, R0, 0x11, !P1 ;  /* 0x000000110000780c */ /* 0x000fc60004fa1670 */
[----:B------:R1:W-:Y:S01]  /*10ff0*/  @!P2 STG.E.U8 desc[UR36][R6.64+0x8], R5 ;  /* 0x000008050600a986 */ /* 0x0003e2000c101124 */
[----:B------:R-:W-:-:S03]  /*11000*/  ISETP.LT.OR P2, PT, R0, 0x12, !P1 ;  /* 0x000000120000780c */ /* 0x000fc60004f41670 */
[----:B------:R-:W-:Y:S01]  /*11010*/  @!P6 STG.E.U8 desc[UR36][R6.64+0x9], R29 ;  /* 0x0000091d0600e986 */ /* 0x000fe2000c101124 */
[----:B------:R-:W-:Y:S01]  /*11020*/  ISETP.LT.OR P6, PT, R0, 0x11, !P3 ;  /* 0x000000110000780c */ /* 0x000fe20005fc1670 */
[-C--:B------:R-:W-:Y:S02]  /*11030*/  @!P0 IMAD R31, R31, R17.reuse, RZ ;  /* 0x000000111f1f8224 */ /* 0x080fe400078e02ff */
[-C--:B0-----:R-:W-:Y:S02]  /*11040*/  @!P4 IMAD R3, R30, R17.reuse, RZ ;  /* 0x000000111e03c224 */ /* 0x081fe400078e02ff */
[-C--:B------:R-:W-:Y:S01]  /*11050*/  @!P5 IMAD R11, R32, R17.reuse, RZ ;  /* 0x00000011200bd224 */ /* 0x080fe200078e02ff */
[----:B------:R-:W-:Y:S03]  /*11060*/  @!P0 STG.E.U8 desc[UR36][R8.64+0x9], R31 ;  /* 0x0000091f08008986 */ /* 0x000fe6000c101124 */
[----:B------:R-:W-:Y:S01]  /*11070*/  @!P2 IMAD R33, R33, R17, RZ ;  /* 0x000000112121a224 */ /* 0x000fe200078e02ff */
[----:B------:R0:W-:Y:S01]  /*11080*/  @!P4 STG.E.U8 desc[UR36][R8.64+0x8], R3 ;  /* 0x000008030800c986 */ /* 0x0001e2000c101124 */
[----:B------:R-:W-:-:S02]  /*11090*/  ISETP.LT.OR P0, PT, R0, 0x12, !P3 ;  /* 0x000000120000780c */ /* 0x000fc40005f01670 */
[----:B-1----:R-:W-:Y:S01]  /*110a0*/  @!P6 IMAD R5, R34, R17, RZ ;  /* 0x000000112205e224 */ /* 0x002fe200078e02ff */
[C---:B------:R-:W-:Y:S01]  /*110b0*/  ISETP.LT.OR P4, PT, R0.reuse, 0x19, !P1 ;  /* 0x000000190000780c */ /* 0x040fe20004f81670 */
[----:B------:R-:W-:Y:S01]  /*110c0*/  @!P5 STG.E.U8 desc[UR36][R6.64+0x10], R11 ;  /* 0x0000100b0600d986 */ /* 0x000fe2000c101124 */
[----:B------:R-:W-:-:S03]  /*110d0*/  ISETP.LT.OR P5, PT, R0, 0x1a, !P1 ;  /* 0x0000001a0000780c */ /* 0x000fc60004fa1670 */
[----:B------:R-:W-:Y:S01]  /*110e0*/  @!P2 STG.E.U8 desc[UR36][R6.64+0x11], R33 ;  /* 0x000011210600a986 */ /* 0x000fe2000c101124 */
[----:B------:R-:W-:-:S03]  /*110f0*/  ISETP.LT.OR P2, PT, R0, 0x19, !P3 ;  /* 0x000000190000780c */ /* 0x000fc60005f41670 */
[----:B------:R1:W-:Y:S01]  /*11100*/  @!P6 STG.E.U8 desc[UR36][R8.64+0x10], R5 ;  /* 0x000010050800e986 */ /* 0x0003e2000c101124 */
[----:B------:R-:W-:Y:S01]  /*11110*/  ISETP.LT.OR P6, PT, R0, 0x1a, !P3 ;  /* 0x0000001a0000780c */ /* 0x000fe20005fc1670 */
[-C--:B------:R-:W-:Y:S02]  /*11120*/  @!P0 IMAD R35, R35, R17.reuse, RZ ;  /* 0x0000001123238224 */ /* 0x080fe400078e02ff */
[-C--:B0-----:R-:W-:Y:S02]  /*11130*/  @!P4 IMAD R3, R36, R17.reuse, RZ ;  /* 0x000000112403c224 */ /* 0x081fe400078e02ff */
[-C--:B------:R-:W-:Y:S01]  /*11140*/  @!P5 IMAD R37, R37, R17.reuse, RZ ;  /* 0x000000112525d224 */ /* 0x080fe200078e02ff */
[----:B------:R-:W-:Y:S01]  /*11150*/  @!P0 STG.E.U8 desc[UR36][R8.64+0x11], R35 ;  /* 0x0000112308008986 */ /* 0x000fe2000c101124 */
[----:B------:R-:W-:Y:S02]  /*11160*/  ISETP.LT.OR P0, PT, R0, 0x22, !P1 ;  /* 0x000000220000780c */ /* 0x000fe40004f01670 */
[----:B-1----:R-:W-:-:S04]  /*11170*/  @!P2 IMAD R5, R38, R17, RZ ;  /* 0x000000112605a224 */ /* 0x002fc800078e02ff */
[----:B------:R-:W-:Y:S01]  /*11180*/  @!P6 IMAD R39, R39, R17, RZ ;  /* 0x000000112727e224 */ /* 0x000fe200078e02ff */
[----:B------:R0:W-:Y:S01]  /*11190*/  @!P4 STG.E.U8 desc[UR36][R6.64+0x18], R3 ;  /* 0x000018030600c986 */ /* 0x0001e2000c101124 */
[----:B------:R-:W-:-:S03]  /*111a0*/  ISETP.LT.OR P4, PT, R0, 0x21, !P1 ;  /* 0x000000210000780c */ /* 0x000fc60004f81670 */
        /* <DEDUP_REMOVED lines=216> */
[-C--:B0-----:R-:W-:Y:S02]  /*11f30*/  @!P4 IMAD R3, R110, R17.reuse, RZ ;  /* 0x000000116e03c224 */ /* 0x081fe400078e02ff */
[-C--:B------:R-:W-:Y:S02]  /*11f40*/  @!P0 IMAD R111, R111, R17.reuse, RZ ;  /* 0x000000116f6f8224 */ /* 0x080fe400078e02ff */
[-C--:B------:R-:W-:Y:S01]  /*11f50*/  @!P5 IMAD R11, R112, R17.reuse, RZ ;  /* 0x00000011700bd224 */ /* 0x080fe200078e02ff */
[----:B------:R0:W-:Y:S03]  /*11f60*/  @!P4 STG.E.U8 desc[UR36][R8.64+0xa8], R3 ;  /* 0x0000a8030800c986 */ /* 0x0001e6000c101124 */
[-C--:B------:R-:W-:Y:S01]  /*11f70*/  @!P2 IMAD R113, R113, R17.reuse, RZ ;  /* 0x000000117171a224 */ /* 0x080fe200078e02ff */
[----:B------:R-:W-:Y:S03]  /*11f80*/  @!P0 STG.E.U8 desc[UR36][R8.64+0xa9], R111 ;  /* 0x0000a96f08008986 */ /* 0x000fe6000c101124 */
[----:B-1----:R-:W-:Y:S01]  /*11f90*/  @!P6 IMAD R5, R114, R17, RZ ;  /* 0x000000117205e224 */ /* 0x002fe200078e02ff */
[C---:B------:R-:W-:Y:S01]  /*11fa0*/  ISETP.LT.OR P0, PT, R0.reuse, 0xb2, !P3 ;  /* 0x000000b20000780c */ /* 0x040fe20005f01670 */
[----:B------:R-:W-:Y:S01]  /*11fb0*/  @!P5 STG.E.U8 desc[UR36][R6.64+0xb0], R11 ;  /* 0x0000b00b0600d986 */ /* 0x000fe2000c101124 */
[----:B------:R-:W-:-:S02]  /*11fc0*/  ISETP.LT.OR P5, PT, R0, 0xba, !P1 ;  /* 0x000000ba0000780c */ /* 0x000fc40004fa1670 */
[C---:B------:R-:W-:Y:S01]  /*11fd0*/  ISETP.LT.OR P4, PT, R0.reuse, 0xb9, !P1 ;  /* 0x000000b90000780c */ /* 0x040fe20004f81670 */
[----:B------:R-:W-:Y:S01]  /*11fe0*/  @!P2 STG.E.U8 desc[UR36][R6.64+0xb1], R113 ;  /* 0x0000b1710600a986 */ /* 0x000fe2000c101124 */
[----:B------:R-:W-:-:S03]  /*11ff0*/  ISETP.LT.OR P2, PT, R0, 0xb9, !P3 ;  /* 0x000000b90000780c */ /* 0x000fc60005f41670 */
[----:B------:R1:W-:Y:S01]  /*12000*/  @!P6 STG.E.U8 desc[UR36][R8.64+0xb0], R5 ;  /* 0x0000b0050800e986 */ /* 0x0003e2000c101124 */
[----:B------:R-:W-:-:S03]  /*12010*/  ISETP.LT.OR P6, PT, R0, 0xba, !P3 ;  /* 0x000000ba0000780c */ /* 0x000fc60005fc1670 */
[-C--:B------:R-:W-:Y:S02]  /*12020*/  @!P0 IMAD R115, R115, R17.reuse, RZ ;  /* 0x0000001173738224 */ /* 0x080fe400078e02ff */
[-C--:B------:R-:W-:Y:S02]  /*12030*/  @!P5 IMAD R117, R117, R17.reuse, RZ ;  /* 0x000000117575d224 */ /* 0x080fe400078e02ff */
[-C--:B0-----:R-:W-:Y:S01]  /*12040*/  @!P4 IMAD R3, R116, R17.reuse, RZ ;  /* 0x000000117403c224 */ /* 0x081fe200078e02ff */
[----:B------:R-:W-:Y:S01]  /*12050*/  @!P0 STG.E.U8 desc[UR36][R8.64+0xb1], R115 ;  /* 0x0000b17308008986 */ /* 0x000fe2000c101124 */
[----:B------:R-:W-:Y:S01]  /*12060*/  ISETP.LT.OR P0, PT, R0, 0xc1, !P1 ;  /* 0x000000c10000780c */ /* 0x000fe20004f01670 */
[----:B-1----:R-:W-:-:S03]  /*12070*/  @!P2 IMAD R5, R118, R17, RZ ;  /* 0x000000117605a224 */ /* 0x002fc600078e02ff */
[----:B------:R-:W-:Y:S01]  /*12080*/  @!P6 IMAD R119, R119, R17, RZ ;  /* 0x000000117777e224 */ /* 0x000fe200078e02ff */
[----:B------:R-:W-:Y:S01]  /*12090*/  @!P5 STG.E.U8 desc[UR36][R6.64+0xb9], R117 ;  /* 0x0000b9750600d986 */ /* 0x000fe2000c101124 */
[----:B------:R-:W-:-:S03]  /*120a0*/  ISETP.LT.OR P5, PT, R0, 0xc2, !P1 ;  /* 0x000000c20000780c */ /* 0x000fc60004fa1670 */
[----:B------:R0:W-:Y:S01]  /*120b0*/  @!P4 STG.E.U8 desc[UR36][R6.64+0xb8], R3 ;  /* 0x0000b8030600c986 */ /* 0x0001e2000c101124 */
[----:B------:R-:W-:-:S03]  /*120c0*/  ISETP.LT.OR P4, PT, R0, 0xc1, !P3 ;  /* 0x000000c10000780c */ /* 0x000fc60005f81670 */
[----:B------:R-:W-:Y:S01]  /*120d0*/  @!P6 STG.E.U8 desc[UR36][R8.64+0xb9], R119 ;  /* 0x0000b9770800e986 */ /* 0x000fe2000c101124 */
[----:B------:R-:W-:-:S03]  /*120e0*/  ISETP.LT.OR P6, PT, R0, 0xc2, !P3 ;  /* 0x000000c20000780c */ /* 0x000fc60005fc1670 */
[----:B------:R1:W-:Y:S01]  /*120f0*/  @!P2 STG.E.U8 desc[UR36][R8.64+0xb8], R5 ;  /* 0x0000b8050800a986 */ /* 0x0003e2000c101124 */
[----:B------:R-:W-:Y:S01]  /*12100*/  ISETP.LT.OR P2, PT, R0, 0xc9, !P1 ;  /* 0x000000c90000780c */ /* 0x000fe20004f41670 */
[-C--:B------:R-:W-:Y:S02]  /*12110*/  @!P0 IMAD R11, R120, R17.reuse, RZ ;  /* 0x00000011780b8224 */ /* 0x080fe400078e02ff */
[-C--:B------:R-:W-:Y:S02]  /*12120*/  @!P5 IMAD R121, R121, R17.reuse, RZ ;  /* 0x000000117979d224 */ /* 0x080fe400078e02ff */
[-C--:B0-----:R-:W-:Y:S01]  /*12130*/  @!P4 IMAD R3, R122, R17.reuse, RZ ;  /* 0x000000117a03c224 */ /* 0x081fe200078e02ff */
[----:B------:R0:W-:Y:S03]  /*12140*/  @!P0 STG.E.U8 desc[UR36][R6.64+0xc0], R11 ;  /* 0x0000c00b06008986 */ /* 0x0001e6000c101124 */
[-C--:B------:R-:W-:Y:S01]  /*12150*/  @!P6 IMAD R123, R123, R17.reuse, RZ ;  /* 0x000000117b7be224 */ /* 0x080fe200078e02ff */
[----:B------:R-:W-:Y:S01]  /*12160*/  ISETP.LT.OR P0, PT, R0, 0xca, !P1 ;  /* 0x000000ca0000780c */ /* 0x000fe20004f01670 */
[----:B------:R-:W-:Y:S02]  /*12170*/  @!P5 STG.E.U8 desc[UR36][R6.64+0xc1], R121 ;  /* 0x0000c1790600d986 */ /* 0x000fe4000c101124 */
[----:B-1----:R-:W-:Y:S01]  /*12180*/  @!P2 IMAD R5, R124, R17, RZ ;  /* 0x000000117c05a224 */ /* 0x002fe200078e02ff */
[C---:B------:R-:W-:Y:S01]  /*12190*/  ISETP.LT.OR P5, PT, R0.reuse, 0xc9, !P3 ;  /* 0x000000c90000780c */ /* 0x040fe20005fa1670 */
[----:B------:R1:W-:Y:S01]  /*121a0*/  @!P4 STG.E.U8 desc[UR36][R8.64+0xc0], R3 ;  /* 0x0000c0030800c986 */ /* 0x0003e2000c101124 */
        /* <DEDUP_REMOVED lines=8> */
[----:B------:R-:W-:Y:S03]  /*12230*/  @!P0 STG.E.U8 desc[UR36][R6.64+0xc9], R125 ;  /* 0x0000c97d06008986 */ /* 0x000fe6000c101124 */
[-C--:B-1----:R-:W-:Y:S01]  /*12240*/  @!P6 IMAD R3, R128, R17.reuse, RZ ;  /* 0x000000118003e224 */ /* 0x082fe200078e02ff */
[----:B------:R0:W-:Y:S03]  /*12250*/  @!P5 STG.E.U8 desc[UR36][R8.64+0xc8], R11 ;  /* 0x0000c80b0800d986 */ /* 0x0001e6000c101124 */
[----:B------:R-:W-:Y:S01]  /*12260*/  @!P2 IMAD R129, R129, R17, RZ ;  /* 0x000000118181a224 */ /* 0x000fe200078e02ff */
[C---:B------:R-:W-:Y:S01]  /*12270*/  ISETP.LT.OR P0, PT, R0.reuse, 0xd1, !P3 ;  /* 0x000000d10000780c */ /* 0x040fe20005f01670 */
[----:B------:R-:W-:Y:S01]  /*12280*/  @!P4 STG.E.U8 desc[UR36][R8.64+0xc9], R127 ;  /* 0x0000c97f0800c986 */ /* 0x000fe2000c101124 */
[----:B------:R-:W-:-:S02]  /*12290*/  ISETP.LT.OR P5, PT, R0, 0xd2, !P3 ;  /* 0x000000d20000780c */ /* 0x000fc40005fa1670 */
[C---:B------:R-:W-:Y:S01]  /*122a0*/  ISETP.LT.OR P4, PT, R0.reuse, 0xd9, !P1 ;  /* 0x000000d90000780c */ /* 0x040fe20004f81670 */
[----:B------:R1:W-:Y:S01]  /*122b0*/  @!P6 STG.E.U8 desc[UR36][R6.64+0xd0], R3 ;  /* 0x0000d0030600e986 */ /* 0x0003e2000c101124 */
[----:B------:R-:W-:-:S03]  /*122c0*/  ISETP.LT.OR P6, PT, R0, 0xda, !P1 ;  /* 0x000000da0000780c */ /* 0x000fc60004fc1670 */
[----:B------:R-:W-:Y:S01]  /*122d0*/  @!P2 STG.E.U8 desc[UR36][R6.64+0xd1], R129 ;  /* 0x0000d1810600a986 */ /* 0x000fe2000c101124 */
[----:B------:R-:W-:-:S03]  /*122e0*/  ISETP.LT.OR P2, PT, R0, 0xd9, !P3 ;  /* 0x000000d90000780c */ /* 0x000fc60005f41670 */
[-C--:B--2---:R-:W-:Y:S02]  /*122f0*/  @!P0 IMAD R5, R130, R17.reuse, RZ ;  /* 0x0000001182058224 */ /* 0x084fe400078e02ff */
[-C--:B------:R-:W-:Y:S02]  /*12300*/  @!P5 IMAD R131, R131, R17.reuse, RZ ;  /* 0x000000118383d224 */ /* 0x080fe400078e02ff */
[-C--:B0-----:R-:W-:Y:S02]  /*12310*/  @!P4 IMAD R11, R132, R17.reuse, RZ ;  /* 0x00000011840bc224 */ /* 0x081fe400078e02ff */
[-C--:B------:R-:W-:Y:S01]  /*12320*/  @!P6 IMAD R133, R133, R17.reuse, RZ ;  /* 0x000000118585e224 */ /* 0x080fe200078e02ff */
[----:B------:R0:W-:Y:S03]  /*12330*/  @!P0 STG.E.U8 desc[UR36][R8.64+0xd0], R5 ;  /* 0x0000d00508008986 */ /* 0x0001e6000c101124 */
[----:B-1----:R-:W-:Y:S01]  /*12340*/  @!P2 IMAD R3, R134, R17, RZ ;  /* 0x000000118603a224 */ /* 0x002fe200078e02ff */
[----:B------:R-:W-:Y:S01]  /*12350*/  @!P5 STG.E.U8 desc[UR36][R8.64+0xd1], R131 ;  /* 0x0000d1830800d986 */ /* 0x000fe2000c101124 */
[----:B------:R-:W-:-:S02]  /*12360*/  ISETP.LT.OR P0, PT, R0, 0xda, !P3 ;  /* 0x000000da0000780c */ /* 0x000fc40005f01670 */
        /* <DEDUP_REMOVED lines=14> */
[----:B------:R-:W-:Y:S01]  /*12450*/  @!P4 STG.E.U8 desc[UR36][R6.64+0xe1], R137 ;  /* 0x0000e1890600c986 */ /* 0x000fe2000c101124 */
[----:B------:R-:W-:-:S02]  /*12460*/  ISETP.LT.OR P0, PT, R0, 0xe9, !P1 ;  /* 0x000000e90000780c */ /* 0x000fc40004f01670 */
[C---:B------:R-:W-:Y:S01]  /*12470*/  ISETP.LT.OR P4, PT, R0.reuse, 0xea, !P1 ;  /* 0x000000ea0000780c */ /* 0x040fe20004f81670 */
[----:B------:R1:W-:Y:S01]  /*12480*/  @!P6 STG.E.U8 desc[UR36][R8.64+0xe0], R11 ;  /* 0x0000e00b0800e986 */ /* 0x0003e2000c101124 */
[C---:B------:R-:W-:Y:S02]  /*12490*/  ISETP.LT.OR P6, PT, R0.reuse, 0xe9, !P3 ;  /* 0x000000e90000780c */ /* 0x040fe40005fc1670 */
[C---:B------:R-:W-:Y:S01]  /*124a0*/  ISETP.LT.OR P5, PT, R0.reuse, 0xea, !P3 ;  /* 0x000000ea0000780c */ /* 0x040fe20005fa1670 */
[----:B------:R-:W-:Y:S01]  /*124b0*/  @!P2 STG.E.U8 desc[UR36][R8.64+0xe1], R139 ;  /* 0x0000e18b0800a986 */ /* 0x000fe2000c101124 */
[----:B------:R-:W-:-:S05]  /*124c0*/  ISETP.LT.OR P2, PT, R0, 0xf1, !P1 ;  /* 0x000000f10000780c */ /* 0x000fca0004f41670 */
[-C--:B--2---:R-:W-:Y:S02]  /*124d0*/  @!P0 IMAD R3, R140, R17.reuse, RZ ;  /* 0x000000118c038224 */ /* 0x084fe400078e02ff */
[-C--:B------:R-:W-:Y:S02]  /*124e0*/  @!P4 IMAD R141, R141, R17.reuse, RZ ;  /* 0x000000118d8dc224 */ /* 0x080fe400078e02ff */
[-C--:B0-----:R-:W-:Y:S02]  /*124f0*/  @!P6 IMAD R5, R142, R17.reuse, RZ ;  /* 0x000000118e05e224 */ /* 0x081fe400078e02ff */
[-C--:B------:R-:W-:Y:S02]  /*12500*/  @!P5 IMAD R143, R143, R17.reuse, RZ ;  /* 0x000000118f8fd224 */ /* 0x080fe400078e02ff */
[----:B-1----:R-:W-:Y:S01]  /*12510*/  @!P2 IMAD R11, R144, R17, RZ ;  /* 0x00000011900ba224 */ /* 0x002fe200078e02ff */
[----:B------:R0:W-:Y:S01]  /*12520*/  @!P0 STG.E.U8 desc[UR36][R6.64+0xe8], R3 ;  /* 0x0000e80306008986 */ /* 0x0001e2000c101124 */
[----:B------:R-:W-:-:S03]  /*12530*/  ISETP.LT.OR P0, PT, R0, 0xf2, !P1 ;  /* 0x000000f20000780c */ /* 0x000fc60004f01670 */
[----:B------:R-:W-:Y:S01]  /*12540*/  @!P4 STG.E.U8 desc[UR36][R6.64+0xe9], R141 ;  /* 0x0000e98d0600c986 */ /* 0x000fe2000c101124 */
[----:B------:R-:W-:-:S03]  /*12550*/  ISETP.LT.OR P4, PT, R0, 0xf1, !P3 ;  /* 0x000000f10000780c */ /* 0x000fc60005f81670 */
[----:B------:R-:W-:Y:S01]  /*12560*/  @!P6 STG.E.U8 desc[UR36][R8.64+0xe8], R5 ;  /* 0x0000e8050800e986 */ /* 0x000fe2000c101124 */
[----:B------:R-:W-:-:S03]  /*12570*/  ISETP.LT.OR P6, PT, R0, 0xf2, !P3 ;  /* 0x000000f20000780c */ /* 0x000fc60005fc1670 */
[----:B------:R-:W-:Y:S01]  /*12580*/  @!P5 STG.E.U8 desc[UR36][R8.64+0xe9], R143 ;  /* 0x0000e98f0800d986 */ /* 0x000fe2000c101124 */
[----:B------:R-:W-:-:S03]  /*12590*/  ISETP.LT.OR P5, PT, R0, 0xf9, !P3 ;  /* 0x000000f90000780c */ /* 0x000fc60005fa1670 */
[----:B------:R1:W-:Y:S01]  /*125a0*/  @!P2 STG.E.U8 desc[UR36][R6.64+0xf0], R11 ;  /* 0x0000f00b0600a986 */ /* 0x0003e2000c101124 */
[C---:B------:R-:W-:Y:S02]  /*125b0*/  ISETP.LT.OR P2, PT, R0.reuse, 0xf9, !P1 ;  /* 0x000000f90000780c */ /* 0x040fe40004f41670 */
[C---:B------:R-:W-:Y:S02]  /*125c0*/  ISETP.LT.OR P1, PT, R0.reuse, 0xfa, !P1 ;  /* 0x000000fa0000780c */ /* 0x040fe40004f21670 */
[----:B------:R-:W-:Y:S01]  /*125d0*/  ISETP.LT.OR P3, PT, R0, 0xfa, !P3 ;  /* 0x000000fa0000780c */ /* 0x000fe20005f61670 */
[-C--:B------:R-:W-:Y:S02]  /*125e0*/  @!P0 IMAD R145, R145, R17.reuse, RZ ;  /* 0x0000001191918224 */ /* 0x080fe400078e02ff */
[-C--:B0-----:R-:W-:Y:S02]  /*125f0*/  @!P4 IMAD R3, R146, R17.reuse, RZ ;  /* 0x000000119203c224 */ /* 0x081fe400078e02ff */
[----:B------:R-:W-:-:S02]  /*12600*/  @!P6 IMAD R147, R147, R17, RZ ;  /* 0x000000119393e224 */ /* 0x000fc400078e02ff */
[-C--:B-1----:R-:W-:Y:S02]  /*12610*/  @!P5 IMAD R11, R150, R17.reuse, RZ ;  /* 0x00000011960bd224 */ /* 0x082fe400078e02ff */
[-C--:B------:R-:W-:Y:S02]  /*12620*/  @!P2 IMAD R5, R148, R17.reuse, RZ ;  /* 0x000000119405a224 */ /* 0x080fe400078e02ff */
[-C--:B------:R-:W-:Y:S02]  /*12630*/  @!P1 IMAD R149, R149, R17.reuse, RZ ;  /* 0x0000001195959224 */ /* 0x080fe400078e02ff */
[----:B------:R-:W-:Y:S01]  /*12640*/  @!P3 IMAD R151, R151, R17, RZ ;  /* 0x000000119797b224 */ /* 0x000fe200078e02ff */
[----:B------:R0:W-:Y:S04]  /*12650*/  @!P0 STG.E.U8 desc[UR36][R6.64+0xf1], R145 ;  /* 0x0000f19106008986 */ /* 0x0001e8000c101124 */
[----:B------:R0:W-:Y:S04]  /*12660*/  @!P4 STG.E.U8 desc[UR36][R8.64+0xf0], R3 ;  /* 0x0000f0030800c986 */ /* 0x0001e8000c101124 */
[----:B------:R0:W-:Y:S04]  /*12670*/  @!P6 STG.E.U8 desc[UR36][R8.64+0xf1], R147 ;  /* 0x0000f1930800e986 */ /* 0x0001e8000c101124 */
[----:B------:R0:W-:Y:S04]  /*12680*/  @!P2 STG.E.U8 desc[UR36][R6.64+0xf8], R5 ;  /* 0x0000f8050600a986 */ /* 0x0001e8000c101124 */
[----:B------:R0:W-:Y:S04]  /*12690*/  @!P1 STG.E.U8 desc[UR36][R6.64+0xf9], R149 ;  /* 0x0000f99506009986 */ /* 0x0001e8000c101124 */
[----:B------:R0:W-:Y:S04]  /*126a0*/  @!P5 STG.E.U8 desc[UR36][R8.64+0xf8], R11 ;  /* 0x0000f80b0800d986 */ /* 0x0001e8000c101124 */
[----:B------:R0:W-:Y:S02]  /*126b0*/  @!P3 STG.E.U8 desc[UR36][R8.64+0xf9], R151 ;  /* 0x0000f9970800b986 */ /* 0x0001e4000c101124 */
.L_x_548:
[----:B------:R-:W-:Y:S05]  /*126c0*/  BSYNC B0 ;  /* 0x0000000000007941 */ /* 0x000fea0003800000 */
.L_x_34:
[----:B0-----:R-:W2:Y:S04]  /*126d0*/  LDL.LU R3, [R1+0x200] ;  /* 0x0002000001037983 */ /* 0x001ea80000300800 */
[----:B------:R-:W2:Y:S01]  /*126e0*/  LDL.LU R2, [R1+0x204] ;  /* 0x0002040001027983 */ /* 0x000ea20000300800 */
[----:B------:R-:W-:Y:S01]  /*126f0*/  ULDC UR4, c[0x0][0xc] ;  /* 0x0000030000047ab9 */ /* 0x000fe20000000800 */
[----:B------:R-:W-:Y:S01]  /*12700*/  ULDC UR5, c[0x0][0x10] ;  /* 0x0000040000057ab9 */ /* 0x000fe20000000800 */
[----:B------:R-:W2:Y:S01]  /*12710*/  LDC R5, c[0x0][0x14] ;  /* 0x00000500ff057b82 */ /* 0x000ea20000000800 */
[----:B------:R-:W-:Y:S01]  /*12720*/  UIMAD.WIDE.U32 UR4, UR4, UR5, URZ ;  /* 0x00000005040472a5 */ /* 0x000fe2000f8e003f */
[----:B------:R-:W-:Y:S01]  /*12730*/  PRMT R0, RZ, 0x7610, R0 ;  /* 0x00007610ff007816 */ /* 0x000fe20000000000 */
[----:B------:R-:W-:Y:S01]  /*12740*/  UMOV UR42, 0xffffffff ;  /* 0xffffffff002a7882 */ /* 0x000fe20000000000 */
[----:B------:R-:W-:-:S03]  /*12750*/  UMOV UR43, 0xffffffff ;  /* 0xffffffff002b7882 */ /* 0x000fc60000000000 */
[----:B--2---:R-:W-:-:S04]  /*12760*/  IMAD.WIDE.U32 R2, R5, UR4, R2 ;  /* 0x0000000405027c25 */ /* 0x004fc8000f8e0002 */
[----:B------:R-:W-:Y:S01]  /*12770*/  IMAD R5, R5, UR5, RZ ;  /* 0x0000000505057c24 */ /* 0x000fe2000f8e02ff */
[----:B-1-3--:R-:W-:Y:S01]  /*12780*/  MOV R6, R2 ;  /* 0x0000000200067202 */ /* 0x00afe20000000f00 */
[----:B------:R-:W-:Y:S02]  /*12790*/  ULDC.64 UR4, c[0x0][0x650] ;  /* 0x0001940000047ab9 */ /* 0x000fe40000000a00 */
[----:B------:R-:W-:Y:S01]  /*127a0*/  IMAD.IADD R4, R3, 0x1, R5 ;  /* 0x0000000103047824 */ /* 0x000fe200078e0205 */
[----:B------:R-:W-:-:S04]  /*127b0*/  ISETP.GE.U32.AND P0, PT, R2, UR4, PT ;  /* 0x0000000402007c0c */ /* 0x000fc8000bf06070 */
[----:B------:R0:W-:Y:S01]  /*127c0*/  STL [R1+0x200], R4 ;  /* 0x0002000401007387 */ /* 0x0001e20000100800 */
[----:B------:R-:W-:-:S03]  /*127d0*/  ISETP.GE.U32.AND.EX P0, PT, R4, UR5, PT, P0 ;  /* 0x0000000504007c0c */ /* 0x000fc6000bf06100 */
[----:B------:R0:W-:Y:S10]  /*127e0*/  STL [R1+0x204], R6 ;  /* 0x0002040601007387 */ /* 0x0001f40000100800 */
[----:B0-----:R-:W-:Y:S05]  /*127f0*/  @P0 BRA `(.L_x_549) ;  /* 0x0000000400880947 */ /* 0x001fea0003800000 */
[----:B------:R-:W0:Y:S01]  /*12800*/  S2UR UR6, SR_CTAID.X ;  /* 0x00000000000679c3 */ /* 0x000e220000002500 */
[----:B------:R-:W-:Y:S01]  /*12810*/  ULDC.64 UR12, c[0x0][0x628] ;  /* 0x00018a00000c7ab9 */ /* 0x000fe20000000a00 */
[----:B------:R-:W-:Y:S01]  /*12820*/  ULDC UR4, c[0x0][0x150] ;  /* 0x0000540000047ab9 */ /* 0x000fe20000000800 */
[----:B------:R-:W-:Y:S01]  /*12830*/  ISETP.NE.U32.AND P0, PT, RZ, UR12, PT ;  /* 0x0000000cff007c0c */ /* 0x000fe2000bf05070 */
[----:B------:R-:W-:Y:S01]  /*12840*/  ULDC UR15, c[0x0][0x630] ;  /* 0x00018c00000f7ab9 */ /* 0x000fe20000000800 */
[----:B------:R-:W-:Y:S01]  /*12850*/  R2UR UR16, R6 ;  /* 0x00000000061072ca */ /* 0x000fe200000e0000 */
[----:B------:R-:W-:Y:S01]  /*12860*/  ULDC UR19, c[0x0][0x154] ;  /* 0x0000550000137ab9 */ /* 0x000fe20000000800 */
[----:B------:R-:W-:Y:S01]  /*12870*/  ISETP.NE.AND.EX P0, PT, RZ, UR13, PT, P0 ;  /* 0x0000000dff007c0c */ /* 0x000fe2000bf05300 */
[----:B------:R-:W1:Y:S01]  /*12880*/  S2UR UR18, SR_CTAID.Y ;  /* 0x00000000001279c3 */ /* 0x000e620000002600 */
[----:B------:R-:W-:Y:S02]  /*12890*/  R2UR UR17, R4 ;  /* 0x00000000041172ca */ /* 0x000fe400000e0000 */
[----:B------:R-:W-:-:S02]  /*128a0*/  R2UR UR10, R6 ;  /* 0x00000000060a72ca */ /* 0x000fc400000e0000 */
[----:B------:R-:W-:Y:S02]  /*128b0*/  R2UR UR11, R4 ;  /* 0x00000000040b72ca */ /* 0x000fe400000e0000 */
[----:B0-----:R-:W-:-:S05]  /*128c0*/  I2FP.F32.U32 R0, UR6 ;  /* 0x0000000600007c45 */ /* 0x001fca0008201000 */
[----:B------:R-:W-:-:S04]  /*128d0*/  FMUL R0, R0, UR4 ;  /* 0x0000000400007c20 */ /* 0x000fc80008400000 */
[----:B------:R0:W2:Y:S01]  /*128e0*/  F2I.U32.TRUNC.NTZ R2, R0 ;  /* 0x0000000000027305 */ /* 0x0000a2000020f000 */
[----:B-1----:R-:W-:Y:S05]  /*128f0*/  @!P0 BRA `(.L_x_550) ;  /* 0x0000000000308947 */ /* 0x002fea0003800000 */
        /* <DEDUP_REMOVED lines=12> */
.L_x_550:
[----:B------:R-:W-:Y:S01]  /*129c0*/  USHF.R.U64 UR43, UR10, UR15, UR11 ;  /* 0x0000000f0a2b7299 */ /* 0x000fe2000800120b */
[----:B0-----:R-:W-:Y:S01]  /*129d0*/  I2FP.F32.U32 R0, UR18 ;  /* 0x0000001200007c45 */ /* 0x001fe20008201000 */
[----:B------:R-:W-:Y:S02]  /*129e0*/  USHF.R.U32.HI UR4, URZ, UR15, UR11 ;  /* 0x0000000f3f047299 */ /* 0x000fe4000801160b */
[----:B------:R-:W-:Y:S02]  /*129f0*/  UIADD3 UR10, UP0, URZ, -UR43, URZ ;  /* 0x8000002b3f0a7290 */ /* 0x000fe4000ff1e03f */
[----:B------:R-:W-:Y:S01]  /*12a00*/  FMUL R0, R0, UR19 ;  /* 0x0000001300007c20 */ /* 0x000fe20008400000 */
[----:B------:R-:W-:Y:S01]  /*12a10*/  ULDC.64 UR12, c[0x0][0x620] ;  /* 0x00018800000c7ab9 */ /* 0x000fe20000000a00 */
[----:B------:R-:W-:Y:S01]  /*12a20*/  UIADD3.X UR4, URZ, ~UR4, URZ, UP0, !UPT ;  /* 0x800000043f047290 */ /* 0x000fe200087fe43f */
[----:B------:R-:W-:Y:S01]  /*12a30*/  UMOV UR8, UR16 ;  /* 0x0000001000087c82 */ /* 0x000fe20008000000 */
[----:B------:R-:W-:-:S02]  /*12a40*/  UMOV UR9, UR17 ;  /* 0x0000001100097c82 */ /* 0x000fc40008000000 */
[----:B------:R-:W-:Y:S01]  /*12a50*/  UIMAD UR4, UR4, UR12, URZ ;  /* 0x0000000c040472a4 */ /* 0x000fe2000f8e023f */
[----:B------:R-:W0:Y:S01]  /*12a60*/  F2I.U32.TRUNC.NTZ R0, R0 ;  /* 0x0000000000007305 */ /* 0x000e22000020f000 */
[----:B------:R-:W-:Y:S01]  /*12a70*/  UIMAD.WIDE.U32 UR8, UR10, UR12, UR8 ;  /* 0x0000000c0a0872a5 */ /* 0x000fe2000f8e0008 */
[----:B--2---:R-:W-:Y:S01]  /*12a80*/  R2UR UR12, R2 ;  /* 0x00000000020c72ca */ /* 0x004fe200000e0000 */
[----:B------:R-:W-:Y:S01]  /*12a90*/  UIMAD UR10, UR10, UR13, UR4 ;  /* 0x0000000d0a0a72a4 */ /* 0x000fe2000f8e0204 */
[----:B------:R-:W-:Y:S01]  /*12aa0*/  ULDC UR11, c[0x0][0x618] ;  /* 0x00018600000b7ab9 */ /* 0x000fe20000000800 */
[----:B------:R-:W-:Y:S02]  /*12ab0*/  ULDC UR21, c[0x0][0x658] ;  /* 0x0001960000157ab9 */ /* 0x000fe40000000800 */
[----:B------:R-:W-:Y:S01]  /*12ac0*/  UIADD3 UR9, UR9, UR10, URZ ;  /* 0x0000000a09097290 */ /* 0x000fe2000fffe03f */
[----:B------:R-:W-:Y:S01]  /*12ad0*/  UMOV UR15, 0xffffffff ;  /* 0xffffffff000f7882 */ /* 0x000fe20000000000 */
[----:B------:R-:W-:Y:S01]  /*12ae0*/  ULDC.64 UR4, c[0x0][0x640] ;  /* 0x0001900000047ab9 */ /* 0x000fe20000000a00 */
[----:B------:R-:W-:Y:S01]  /*12af0*/  USHF.L.U32 UR15, UR15, UR21, URZ ;  /* 0x000000150f0f7299 */ /* 0x000fe2000800063f */
[----:B------:R-:W-:Y:S01]  /*12b00*/  ISETP.NE.U32.AND P0, PT, RZ, UR4, PT ;  /* 0x00000004ff007c0c */ /* 0x000fe2000bf05070 */
[----:B------:R-:W-:-:S02]  /*12b10*/  USHF.R.U64 UR16, UR8, UR11, UR9 ;  /* 0x0000000b08107299 */ /* 0x000fc40008001209 */
[----:B------:R-:W-:Y:S01]  /*12b20*/  USHF.R.U32.HI UR8, URZ, UR11, UR9 ;  /* 0x0000000b3f087299 */ /* 0x000fe20008011609 */
[----:B0-----:R-:W-:Y:S01]  /*12b30*/  R2UR UR14, R0 ;  /* 0x00000000000e72ca */ /* 0x001fe200000e0000 */
[----:B------:R-:W-:Y:S01]  /*12b40*/  ULDC UR17, c[0x0][0x608] ;  /* 0x0001820000117ab9 */ /* 0x000fe20000000800 */
[----:B------:R-:W-:Y:S01]  /*12b50*/  ULOP3.LUT UR41, URZ, UR15, URZ, 0x33, !UPT ;  /* 0x0000000f3f297292 */ /* 0x000fe2000f8e333f */
[----:B------:R-:W-:Y:S01]  /*12b60*/  ISETP.NE.AND.EX P0, PT, RZ, UR5, PT, P0 ;  /* 0x00000005ff007c0c */ /* 0x000fe2000bf05300 */
[----:B------:R-:W-:Y:S02]  /*12b70*/  USHF.R.U64 UR15, UR16, UR17, UR8 ;  /* 0x00000011100f7299 */ /* 0x000fe40008001208 */
[----:B------:R-:W-:Y:S02]  /*12b80*/  USHF.R.U32.HI UR8, URZ, UR17, UR8 ;  /* 0x000000113f087299 */ /* 0x000fe40008011608 */
[----:B------:R-:W-:Y:S02]  /*12b90*/  UIADD3 UR12, -UR12, URZ, URZ ;  /* 0x0000003f0c0c7290 */ /* 0x000fe4000fffe13f */
[----:B------:R-:W-:Y:S01]  /*12ba0*/  USHF.R.U64 UR17, UR15, UR21, UR8 ;  /* 0x000000150f117299 */ /* 0x000fe20008001208 */
[----:B------:R-:W-:Y:S01]  /*12bb0*/  UMOV UR19, 0x1 ;  /* 0x0000000100137882 */ /* 0x000fe20000000000 */
[----:B------:R-:W-:Y:S01]  /*12bc0*/  ULDC UR13, c[0x0][0x144] ;  /* 0x00005100000d7ab9 */ /* 0x000fe20000000800 */
[----:B------:R-:W-:Y:S01]  /*12bd0*/  ULDC UR7, c[0x0][0x600] ;  /* 0x0001800000077ab9 */ /* 0x000fe20000000800 */
[----:B------:R-:W-:-:S02]  /*12be0*/  USHF.L.U32 UR24, UR19, UR21, URZ ;  /* 0x0000001513187299 */ /* 0x000fc4000800063f */
[----:B------:R-:W-:Y:S02]  /*12bf0*/  USHF.R.U32.HI UR8, URZ, UR21, UR8 ;  /* 0x000000153f087299 */ /* 0x000fe40008011608 */
[----:B------:R-:W-:Y:S02]  /*12c00*/  UIMAD UR21, UR13, UR12, UR6 ;  /* 0x0000000c0d1572a4 */ /* 0x000fe4000f8e0206 */
[----:B------:R-:W-:Y:S02]  /*12c10*/  UIADD3 UR20, UR7, -0x1, URZ ;  /* 0xffffffff07147890 */ /* 0x000fe4000fffe03f */
[----:B------:R-:W-:Y:S01]  /*12c20*/  UIADD3 UR19, -UR14, URZ, URZ ;  /* 0x0000003f0e137290 */ /* 0x000fe2000fffe13f */
[----:B------:R-:W-:Y:S01]  /*12c30*/  ULDC UR25, c[0x0][0x148] ;  /* 0x0000520000197ab9 */ /* 0x000fe20000000800 */
[----:B------:R-:W-:Y:S01]  /*12c40*/  ULDC UR22, c[0x0][0x648] ;  /* 0x0001920000167ab9 */ /* 0x000fe20000000800 */
[----:B------:R-:W-:Y:S01]  /*12c50*/  ULDC UR23, c[0x0][0x638] ;  /* 0x00018e0000177ab9 */ /* 0x000fe20000000800 */
        /* <DEDUP_REMOVED lines=14> */
.L_x_551:
[----:B------:R-:W-:Y:S01]  /*12d40*/  UISETP.NE.AND UP0, UPT, UR46, URZ, UPT ;  /* 0x0000003f2e00728c */ /* 0x000fe2000bf05270 */
[----:B------:R-:W-:Y:S01]  /*12d50*/  IMAD.MOV.U32 R0, RZ, RZ, 0x1 ;  /* 0x00000001ff007424 */ /* 0x000fe200078e00ff */
[----:B------:R-:W-:Y:S02]  /*12d60*/  USHF.R.U64 UR4, UR6, UR22, UR8 ;  /* 0x0000001606047299 */ /* 0x000fe40008001208 */
[----:B------:R-:W-:Y:S02]  /*12d70*/  ULOP3.LUT UR41, UR15, UR41, URZ, 0xc0, !UPT ;  /* 0x000000290f297292 */ /* 0x000fe4000f8ec03f */
[----:B------:R-:W-:Y:S02]  /*12d80*/  UIADD3 UR5, -UR4, URZ, URZ ;  /* 0x0000003f04057290 */ /* 0x000fe4000fffe13f */
[----:B------:R-:W-:Y:S02]  /*12d90*/  UIMAD UR41, UR24, UR4, UR41 ;  /* 0x00000004182972a4 */ /* 0x000fe4000f8e0229 */
[----:B------:R-:W-:-:S02]  /*12da0*/  ULOP3.LUT UR16, UR16, UR20, URZ, 0xc0, !UPT ;  /* 0x0000001410107292 */ /* 0x000fc4000f8ec03f */
[----:B------:R-:W-:Y:S02]  /*12db0*/  @UP0 UIMAD UR21, UR25, UR19, UR18 ;  /* 0x00000013191502a4 */ /* 0x000fe4000f8e0212 */
[----:B------:R-:W-:-:S03]  /*12dc0*/  UIMAD UR4, UR5, UR23, UR17 ;  /* 0x00000017050472a4 */ /* 0x000fc6000f8e0211 */
[----:B------:R-:W-:Y:S01]  /*12dd0*/  ULDC UR5, c[0x0][0x610] ;  /* 0x0001840000057ab9 */ /* 0x000fe20000000800 */
[----:B------:R-:W-:Y:S02]  /*12de0*/  UIMAD UR4, UR4, UR7, UR16 ;  /* 0x00000007040472a4 */ /* 0x000fe4000f8e0210 */
[----:B------:R-:W-:-:S04]  /*12df0*/  UIMAD UR41, UR41, UR5, UR21 ;  /* 0x00000005292972a4 */ /* 0x000fc8000f8e0215 */
[----:B------:R-:W-:Y:S02]  /*12e00*/  USEL UR42, UR4, UR41, !UP0 ;  /* 0x00000029042a7287 */ /* 0x000fe4000c000000 */
[----:B------:R-:W-:-:S12]  /*12e10*/  USEL UR41, UR41, UR4, !UP0 ;  /* 0x0000000429297287 */ /* 0x000fd8000c000000 */
.L_x_549:
[----:B------:R-:W-:-:S13]  /*12e20*/  LOP3.LUT P0, RZ, R0, 0xff, RZ, 0xc0, !PT ;  /* 0x000000ff00ff7812 */ /* 0x000fda000780c0ff */
[----:B------:R-:W-:Y:S05]  /*12e30*/  @P0 BRA `(.L_x_552) ;  /* 0xfffffee4007c0947 */ /* 0x000fea000383ffff */
[----:B------:R-:W-:Y:S05]  /*12e40*/  EXIT ;  /* 0x000000000000794d */ /* 0x000fea0003800000 */
.L_x_7:
[----:B------:R-:W2:Y:S01]  /*12e50*/  LDL R5, [R1+0x204] ;  /* 0x0002040001057983 */ /* 0x000ea20000100800 */
[----:B------:R-:W-:-:S03]  /*12e60*/  ULDC.64 UR4, c[0x0][0x650] ;  /* 0x0001940000047ab9 */ /* 0x000fc60000000a00 */
[----:B------:R-:W3:Y:S01]  /*12e70*/  LDL R4, [R1+0x200] ;  /* 0x0002000001047983 */ /* 0x000ee20000100800 */
[----:B------:R-:W-:Y:S01]  /*12e80*/  PRMT R0, RZ, 0x7610, R0 ;  /* 0x00007610ff007816 */ /* 0x000fe20000000000 */
[----:B------:R-:W-:Y:S01]  /*12e90*/  IMAD.MOV.U32 R2, RZ, RZ, -0x1 ;  /* 0xffffffffff027424 */ /* 0x000fe200078e00ff */
[----:B------:R-:W-:Y:S01]  /*12ea0*/  MOV R9, 0xffffffff ;  /* 0xffffffff00097802 */ /* 0x000fe20000000f00 */
[----:B------:R-:W-:Y:S01]  /*12eb0*/  IMAD.MOV.U32 R3, RZ, RZ, -0x1 ;  /* 0xffffffffff037424 */ /* 0x000fe200078e00ff */
[----:B--2---:R-:W-:-:S04]  /*12ec0*/  ISETP.GE.U32.AND P0, PT, R5, UR4, PT ;  /* 0x0000000405007c0c */ /* 0x004fc8000bf06070 */
[----:B---3--:R-:W-:-:S13]  /*12ed0*/  ISETP.GE.U32.AND.EX P0, PT, R4, UR5, PT, P0 ;  /* 0x0000000504007c0c */ /* 0x008fda000bf06100 */
        /* <DEDUP_REMOVED lines=21> */
.L_x_554:
[----:B------:R-:W-:Y:S01]  /*13030*/  USHF.R.U64 UR4, UR14, UR19, UR15 ;  /* 0x000000130e047299 */ /* 0x000fe2000800120f */
[----:B------:R-:W-:Y:S01]  /*13040*/  R2UR UR7, R4 ;  /* 0x00000000040772ca */ /* 0x000fe200000e0000 */
[----:B------:R-:W-:Y:S02]  /*13050*/  USHF.R.U32.HI UR5, URZ, UR19, UR15 ;  /* 0x000000133f057299 */ /* 0x000fe4000801160f */
[----:B------:R-:W-:Y:S01]  /*13060*/  UIADD3 UR13, UP0, URZ, -UR4, URZ ;  /* 0x800000043f0d7290 */ /* 0x000fe2000ff1e03f */
[----:B------:R-:W-:Y:S01]  /*13070*/  ULDC.64 UR14, c[0x0][0x620] ;  /* 0x00018800000e7ab9 */ /* 0x000fe20000000a00 */
[----:B------:R-:W-:Y:S02]  /*13080*/  UMOV UR6, UR20 ;  /* 0x0000001400067c82 */ /* 0x000fe40008000000 */
[----:B------:R-:W-:Y:S02]  /*13090*/  UIADD3.X UR5, URZ, ~UR5, URZ, UP0, !UPT ;  /* 0x800000053f057290 */ /* 0x000fe400087fe43f */
[----:B------:R-:W-:-:S02]  /*130a0*/  UISETP.NE.AND UP1, UPT, UR46, URZ, UPT ;  /* 0x0000003f2e00728c */ /* 0x000fc4000bf25270 */
[----:B------:R-:W-:Y:S02]  /*130b0*/  UIMAD UR5, UR5, UR14, URZ ;  /* 0x0000000e050572a4 */ /* 0x000fe4000f8e023f */
[----:B------:R-:W-:Y:S02]  /*130c0*/  UIMAD.WIDE.U32 UR6, UR13, UR14, UR6 ;  /* 0x0000000e0d0672a5 */ /* 0x000fe4000f8e0006 */
[----:B------:R-:W-:Y:S01]  /*130d0*/  UIMAD UR5, UR13, UR15, UR5 ;  /* 0x0000000f0d0572a4 */ /* 0x000fe2000f8e0205 */
[----:B------:R-:W-:Y:S02]  /*130e0*/  ULDC UR14, c[0x0][0x608] ;  /* 0x00018200000e7ab9 */ /* 0x000fe40000000800 */
[----:B------:R-:W-:Y:S01]  /*130f0*/  ULDC UR13, c[0x0][0x618] ;  /* 0x00018600000d7ab9 */ /* 0x000fe20000000800 */
[----:B------:R-:W-:Y:S01]  /*13100*/  UIADD3 UR5, UR7, UR5, URZ ;  /* 0x0000000507057290 */ /* 0x000fe2000fffe03f */
[----:B------:R-:W-:Y:S01]  /*13110*/  ULDC UR22, c[0x0][0x658] ;  /* 0x0001960000167ab9 */ /* 0x000fe20000000800 */
[----:B------:R-:W-:-:S02]  /*13120*/  @UP1 UIMAD UR8, UR11, UR12, UR10 ;  /* 0x0000000c0b0812a4 */ /* 0x000fc4000f8e020a */
[----:B------:R-:W-:Y:S02]  /*13130*/  USHF.R.U64 UR17, UR6, UR13, UR5 ;  /* 0x0000000d06117299 */ /* 0x000fe40008001205 */
[----:B------:R-:W-:Y:S01]  /*13140*/  USHF.R.U32.HI UR5, URZ, UR13, UR5 ;  /* 0x0000000d3f057299 */ /* 0x000fe20008011605 */
[----:B------:R-:W-:Y:S01]  /*13150*/  ULDC.64 UR6, c[0x0][0x640] ;  /* 0x0001900000067ab9 */ /* 0x000fe20000000a00 */
[----:B------:R-:W-:Y:S01]  /*13160*/  UMOV UR10, 0xffffffff ;  /* 0xffffffff000a7882 */ /* 0x000fe20000000000 */
[----:B------:R-:W-:Y:S01]  /*13170*/  ISETP.NE.U32.AND P0, PT, RZ, UR6, PT ;  /* 0x00000006ff007c0c */ /* 0x000fe2000bf05070 */
[----:B------:R-:W-:Y:S02]  /*13180*/  USHF.R.U64 UR18, UR17, UR14, UR5 ;  /* 0x0000000e11127299 */ /* 0x000fe40008001205 */
[----:B------:R-:W-:Y:S01]  /*13190*/  USHF.R.U32.HI UR5, URZ, UR14, UR5 ;  /* 0x0000000e3f057299 */ /* 0x000fe20008011605 */
[----:B------:R-:W-:Y:S01]  /*131a0*/  ISETP.NE.AND.EX P0, PT, RZ, UR7, PT, P0 ;  /* 0x00000007ff007c0c */ /* 0x000fe2000bf05300 */
[----:B------:R-:W-:-:S02]  /*131b0*/  USHF.L.U32 UR11, UR10, UR22, URZ ;  /* 0x000000160a0b7299 */ /* 0x000fc4000800063f */
[----:B------:R-:W-:Y:S01]  /*131c0*/  USHF.R.U64 UR19, UR18, UR22, UR5 ;  /* 0x0000001612137299 */ /* 0x000fe20008001205 */
[----:B------:R-:W-:Y:S01]  /*131d0*/  ULDC UR20, c[0x0][0x600] ;  /* 0x0001800000147ab9 */ /* 0x000fe20000000800 */
[----:B------:R-:W-:Y:S02]  /*131e0*/  USHF.R.U32.HI UR10, URZ, UR22, UR5 ;  /* 0x000000163f0a7299 */ /* 0x000fe40008011605 */
[----:B------:R-:W-:Y:S02]  /*131f0*/  UIADD3 UR21, UR20, -0x1, URZ ;  /* 0xffffffff14157890 */ /* 0x000fe4000fffe03f */
[----:B------:R-:W-:Y:S01]  /*13200*/  ULOP3.LUT UR26, URZ, UR11, URZ, 0x33, !UPT ;  /* 0x0000000b3f1a7292 */ /* 0x000fe2000f8e333f */
        /* <DEDUP_REMOVED lines=17> */
.L_x_555:
[----:B------:R-:W-:Y:S01]  /*13320*/  USHF.R.U64 UR6, UR5, UR23, UR10 ;  /* 0x0000001705067299 */ /* 0x000fe2000800120a */
[----:B------:R-:W-:Y:S01]  /*13330*/  IMAD.MOV.U32 R0, RZ, RZ, 0x1 ;  /* 0x00000001ff007424 */ /* 0x000fe200078e00ff */
[----:B------:R-:W-:Y:S01]  /*13340*/  USHF.L.U32 UR25, UR25, UR22, URZ ;  /* 0x0000001619197299 */ /* 0x000fe2000800063f */
[----:B------:R-:W-:Y:S01]  /*13350*/  IMAD.U32 R9, RZ, RZ, UR4 ;  /* 0x00000004ff097e24 */ /* 0x000fe2000f8e00ff */
[----:B------:R-:W-:Y:S02]  /*13360*/  ULOP3.LUT UR5, UR18, UR26, URZ, 0xc0, !UPT ;  /* 0x0000001a12057292 */ /* 0x000fe4000f8ec03f */
[----:B------:R-:W-:Y:S02]  /*13370*/  UIADD3 UR7, -UR6, URZ, URZ ;  /* 0x0000003f06077290 */ /* 0x000fe4000fffe13f */
[----:B------:R-:W-:Y:S02]  /*13380*/  UIMAD UR6, UR25, UR6, UR5 ;  /* 0x00000006190672a4 */ /* 0x000fe4000f8e0205 */
[----:B------:R-:W-:-:S02]  /*13390*/  ULOP3.LUT UR17, UR17, UR21, URZ, 0xc0, !UPT ;  /* 0x0000001511117292 */ /* 0x000fc4000f8ec03f */
[----:B------:R-:W-:Y:S02]  /*133a0*/  UIMAD UR5, UR7, UR24, UR19 ;  /* 0x00000018070572a4 */ /* 0x000fe4000f8e0213 */
[----:B------:R-:W-:Y:S01]  /*133b0*/  UISETP.NE.AND UP0, UPT, UR46, URZ, UPT ;  /* 0x0000003f2e00728c */ /* 0x000fe2000bf05270 */
[----:B------:R-:W-:Y:S01]  /*133c0*/  ULDC UR7, c[0x0][0x610] ;  /* 0x0001840000077ab9 */ /* 0x000fe20000000800 */
[----:B------:R-:W-:Y:S02]  /*133d0*/  UIMAD UR5, UR5, UR20, UR17 ;  /* 0x00000014050572a4 */ /* 0x000fe4000f8e0211 */
[----:B------:R-:W-:-:S04]  /*133e0*/  UIMAD UR8, UR6, UR7, UR8 ;  /* 0x00000007060872a4 */ /* 0x000fc8000f8e0208 */
[----:B------:R-:W-:Y:S02]  /*133f0*/  USEL UR6, UR5, UR8, !UP0 ;  /* 0x0000000805067287 */ /* 0x000fe4000c000000 */
[----:B------:R-:W-:-:S04]  /*13400*/  USEL UR8, UR8, UR5, !UP0 ;  /* 0x0000000508087287 */ /* 0x000fc8000c000000 */
[----:B------:R-:W-:Y:S02]  /*13410*/  IMAD.U32 R3, RZ, RZ, UR6 ;  /* 0x00000006ff037e24 */ /* 0x000fe4000f8e00ff */
[----:B------:R-:W-:-:S07]  /*13420*/  MOV R2, UR8 ;  /* 0x0000000800027c02 */ /* 0x000fce0008000f00 */
.L_x_553:
[----:B------:R-:W-:-:S08]  /*13430*/  NOP ;  /* 0x0000000000007918 */ /* 0x000fd00000000000 */
[----:B0-----:R-:W0:-:S00]  /*13440*/  USETMAXREG.DEALLOC.CTAPOOL 0x18 ;  /* 0x00000018000079c8 */ /* 0x001e0000080e0500 */
[----:B------:R-:W-:-:S13]  /*13450*/  ISETP.NE.AND P0, PT, RZ, UR9, PT ;  /* 0x00000009ff007c0c */ /* 0x000fda000bf05270 */
[----:B------:R-:W-:Y:S05]  /*13460*/  @P0 EXIT ;  /* 0x000000000000094d */ /* 0x000fea0003800000 */
[----:B0-----:R-:W-:Y:S01]  /*13470*/  LOP3.LUT P0, RZ, R0, 0xff, RZ, 0xc0, !PT ;  /* 0x000000ff00ff7812 */ /* 0x001fe2000780c0ff */
[----:B------:R-:W-:Y:S02]  /*13480*/  IMAD.MOV.U32 R0, RZ, RZ, 0x1 ;  /* 0x00000001ff007424 */ /* 0x000fe400078e00ff */
[----:B------:R-:W-:-:S10]  /*13490*/  IMAD.MOV.U32 R6, RZ, RZ, RZ ;  /* 0x000000ffff067224 */ /* 0x000fd400078e00ff */
[----:B------:R-:W-:Y:S05]  /*134a0*/  @!P0 BRA `(.L_x_556) ;  /* 0x0000000c00cc8947 */ /* 0x000fea0003800000 */
[----:B------:R-:W0:Y:S01]  /*134b0*/  S2UR UR8, SR_CgaCtaId ;  /* 0x00000000000879c3 */ /* 0x000e220000008800 */
[----:B------:R-:W-:Y:S01]  /*134c0*/  ULDC UR11, c[0x0][0x658] ;  /* 0x00019600000b7ab9 */ /* 0x000fe20000000800 */
[----:B------:R-:W-:Y:S01]  /*134d0*/  UMOV UR12, 0xffffffff ;  /* 0xffffffff000c7882 */ /* 0x000fe20000000000 */
[----:B------:R-:W-:Y:S01]  /*134e0*/  ULDC UR4, c[0x0][0x28c] ;  /* 0x0000a30000047ab9 */ /* 0x000fe20000000800 */
[----:B------:R-:W-:Y:S01]  /*134f0*/  USHF.L.U32 UR12, UR12, UR11, URZ ;  /* 0x0000000b0c0c7299 */ /* 0x000fe2000800063f */
[----:B------:R-:W-:Y:S01]  /*13500*/  BSSY B0, `(.L_x_556) ;  /* 0x00000ed000007945 */ /* 0x000fe20003800000 */
[----:B------:R-:W-:Y:S01]  /*13510*/  UIADD3 UR17, UR4, 0x3f, URZ ;  /* 0x0000003f04117890 */ /* 0x000fe2000fffe03f */
[----:B------:R-:W-:Y:S01]  /*13520*/  IMAD.MOV.U32 R8, RZ, RZ, 0x1 ;  /* 0x00000001ff087424 */ /* 0x000fe200078e00ff */
[----:B------:R-:W-:Y:S01]  /*13530*/  ULDC UR5, c[0x0][0x600] ;  /* 0x0001800000057ab9 */ /* 0x000fe20000000800 */
[----:B------:R-:W-:Y:S01]  /*13540*/  UMOV UR19, 0x1 ;  /* 0x0000000100137882 */ /* 0x000fe20000000000 */
[----:B------:R-:W-:Y:S01]  /*13550*/  USHF.R.S32.HI UR18, URZ, 0x1f, UR17 ;  /* 0x0000001f3f127899 */ /* 0x000fe20008011411 */
[----:B------:R-:W-:Y:S01]  /*13560*/  MOV R0, 0x1 ;  /* 0x0000000100007802 */ /* 0x000fe20000000f00 */
[----:B------:R-:W-:Y:S01]  /*13570*/  ULDC UR9, c[0x0][0xc] ;  /* 0x0000030000097ab9 */ /* 0x000fe20000000800 */
[----:B------:R-:W-:Y:S01]  /*13580*/  UIADD3 UR4, UR5, -0x1, URZ ;  /* 0xffffffff05047890 */ /* 0x000fe2000fffe03f */
[----:B------:R-:W-:Y:S01]  /*13590*/  IMAD.MOV.U32 R6, RZ, RZ, RZ ;  /* 0x000000ffff067224 */ /* 0x000fe200078e00ff */
[----:B------:R-:W-:Y:S01]  /*135a0*/  USHF.L.U32 UR5, UR19, UR11, URZ ;  /* 0x0000000b13057299 */ /* 0x000fe2000800063f */
[----:B------:R-:W-:Y:S01]  /*135b0*/  ULDC UR16, c[0x0][0x10] ;  /* 0x0000040000107ab9 */ /* 0x000fe20000000800 */
[----:B------:R-:W-:Y:S01]  /*135c0*/  ULEA.HI UR18, UR18, UR17, URZ, 0x6 ;  /* 0x0000001112127291 */ /* 0x000fe2000f8f303f */
[----:B------:R-:W-:Y:S01]  /*135d0*/  UMOV UR21, 0x11 ;  /* 0x0000001100157882 */ /* 0x000fe20000000000 */
[----:B------:R-:W-:-:S02]  /*135e0*/  ULOP3.LUT UR26, UR40, 0x2, URZ, 0xfc, !UPT ;  /* 0x00000002281a7892 */ /* 0x000fc4000f8efc3f */
[----:B------:R-:W-:Y:S02]  /*135f0*/  USHF.R.S32.HI UR18, URZ, 0x6, UR18 ;  /* 0x000000063f127899 */ /* 0x000fe40008011412 */
[----:B0-----:R-:W-:Y:S02]  /*13600*/  USHF.L.U32 UR7, UR8, 0xc, URZ ;  /* 0x0000000c08077899 */ /* 0x001fe4000800063f */
[----:B------:R-:W-:Y:S02]  /*13610*/  USHF.R.U32.HI UR27, URZ, 0x2, UR8 ;  /* 0x000000023f1b7899 */ /* 0x000fe40008011608 */
[----:B------:R-:W-:Y:S02]  /*13620*/  ULOP3.LUT UR10, UR8, 0x3, URZ, 0xc0, !UPT ;  /* 0x00000003080a7892 */ /* 0x000fe4000f8ec03f */
[----:B------:R-:W-:Y:S02]  /*13630*/  USHF.L.U32 UR6, UR8, 0x6, URZ ;  /* 0x0000000608067899 */ /* 0x000fe4000800063f */
[----:B------:R-:W-:-:S02]  /*13640*/  ULOP3.LUT UR8, UR8, 0xfffffffc, URZ, 0xc0, !UPT ;  /* 0xfffffffc08087892 */ /* 0x000fc4000f8ec03f */
[----:B------:R-:W-:Y:S02]  /*13650*/  ULOP3.LUT UR13, UR7, 0x3000, URZ, 0xc0, !UPT ;  /* 0x00003000070d7892 */ /* 0x000fe4000f8ec03f */
[----:B------:R-:W-:Y:S02]  /*13660*/  ULOP3.LUT UR7, URZ, UR12, URZ, 0x33, !UPT ;  /* 0x0000000c3f077292 */ /* 0x000fe4000f8e333f */
[----:B------:R-:W-:Y:S02]  /*13670*/  ULOP3.LUT UR12, UR8, 0x1, URZ, 0xfc, !UPT ;  /* 0x00000001080c7892 */ /* 0x000fe4000f8efc3f */
[----:B------:R-:W-:Y:S02]  /*13680*/  ULOP3.LUT UR14, UR8, 0x2, URZ, 0xfc, !UPT ;  /* 0x00000002080e7892 */ /* 0x000fe4000f8efc3f */
[----:B------:R-:W-:Y:S02]  /*13690*/  UISETP.GT.U32.AND UP0, UPT, UR10, 0xffff, UPT ;  /* 0x0000ffff0a00788c */ /* 0x000fe4000bf04070 */
[----:B------:R-:W-:-:S02]  /*136a0*/  USHF.L.U32 UR11, UR19, UR8, URZ ;  /* 0x00000008130b7299 */ /* 0x000fc4000800063f */
[----:B------:R-:W-:Y:S02]  /*136b0*/  ULOP3.LUT UR15, UR8, 0x3, URZ, 0xfc, !UPT ;  /* 0x00000003080f7892 */ /* 0x000fe4000f8efc3f */
[----:B------:R-:W-:Y:S02]  /*136c0*/  UIMAD.WIDE.U32 UR8, UR9, UR16, URZ ;  /* 0x00000010090872a5 */ /* 0x000fe4000f8e003f */
[----:B------:R-:W-:Y:S02]  /*136d0*/  USHF.L.U32 UR12, UR19, UR12, URZ ;  /* 0x0000000c130c7299 */ /* 0x000fe4000800063f */
[----:B------:R-:W-:Y:S02]  /*136e0*/  USHF.L.U32 UR14, UR19, UR14, URZ ;  /* 0x0000000e130e7299 */ /* 0x000fe4000800063f */
[----:B------:R-:W-:Y:S01]  /*136f0*/  USEL UR10, UR10, 0xffff, !UP0 ;  /* 0x0000ffff0a0a7887 */ /* 0x000fe2000c000000 */
[----:B------:R-:W-:Y:S01]  /*13700*/  ULDC UR16, c[0x0][0x14] ;  /* 0x0000050000107ab9 */ /* 0x000fe20000000800 */
[----:B------:R-:W-:-:S02]  /*13710*/  USHF.L.U32 UR15, UR19, UR15, URZ ;  /* 0x0000000f130f7299 */ /* 0x000fc4000800063f */
[----:B------:R-:W-:Y:S02]  /*13720*/  UIMAD.WIDE.U32 UR24, UR8, UR16, URZ ;  /* 0x00000010081872a5 */ /* 0x000fe4000f8e003f */
[----:B------:R-:W-:Y:S02]  /*13730*/  UIMAD UR19, UR9, UR16, URZ ;  /* 0x00000010091372a4 */ /* 0x000fe4000f8e023f */
[----:B------:R-:W-:Y:S02]  /*13740*/  ULOP3.LUT UR11, UR14, UR11, UR12, 0xfe, !UPT ;  /* 0x0000000b0e0b7292 */ /* 0x000fe4000f8efe0c */
[----:B------:R-:W-:Y:S02]  /*13750*/  ULOP3.LUT UR10, UR10, 0xffff, URZ, 0xc0, !UPT ;  /* 0x0000ffff0a0a7892 */ /* 0x000fe4000f8ec03f */
[----:B------:R-:W-:Y:S02]  /*13760*/  ULEA UR28, UR27, 0x180, 0xd ;  /* 0x000001801b1c7891 */ /* 0x000fe4000f8e683f */
[----:B------:R-:W-:-:S02]  /*13770*/  ULOP3.LUT UR6, UR6, 0xc0, URZ, 0xc0, !UPT ;  /* 0x000000c006067892 */ /* 0x000fc4000f8ec03f */
[----:B------:R-:W-:Y:S02]  /*13780*/  ULOP3.LUT UR13, UR13, 0x1c180, URZ, 0xfc, !UPT ;  /* 0x0001c1800d0d7892 */ /* 0x000fe4000f8efc3f */
[----:B------:R-:W-:Y:S02]  /*13790*/  UIADD3 UR19, UR25, UR19, URZ ;  /* 0x0000001319137290 */ /* 0x000fe4000fffe03f */
[----:B------:R-:W-:Y:S02]  /*137a0*/  ULOP3.LUT UR20, UR11, UR15, URZ, 0xfc, !UPT ;  /* 0x0000000f0b147292 */ /* 0x000fe4000f8efc3f */
[----:B------:R-:W-:Y:S02]  /*137b0*/  USHF.L.U32 UR21, UR21, UR10, URZ ;  /* 0x0000000a15157299 */ /* 0x000fe4000800063f */
[----:B------:R-:W-:Y:S01]  /*137c0*/  UIADD3 UR35, UR18, 0x1, URZ ;  /* 0x0000000112237890 */ /* 0x000fe2000fffe03f */
[----:B------:R-:W-:-:S11]  /*137d0*/  ULDC.64 UR30, c[0x0][0x198] ;  /* 0x00006600001e7ab9 */ /* 0x000fd60000000a00 */
.L_x_567:
[----:B------:R-:W-:-:S03]  /*137e0*/  UMOV UR8, 0xffffffff ;  /* 0xffffffff00087882 */ /* 0x000fc60000000000 */
[----:B------:R-:W-:Y:S05]  /*137f0*/  BRA.DIV UR8, `(.L_x_557) ;  /* 0x0000001208507947 */ /* 0x000fea000b800000 */
[----:B------:R-:W-:-:S13]  /*13800*/  ELECT P6, URZ, PT ;  /* 0x00000000003f782f */ /* 0x000fda00038c0000 */
.L_x_581:
[----:B------:R-:W0:Y:S01]  /*13810*/  LDC R4, c[0x0][0x28c] ;  /* 0x0000a300ff047b82 */ /* 0x000e220000000800 */
[----:B------:R-:W-:Y:S01]  /*13820*/  BSSY B1, `(.L_x_558) ;  /* 0x000003b000017945 */ /* 0x000fe20003800000 */
[----:B0-----:R-:W-:-:S13]  /*13830*/  ISETP.LT.OR P6, PT, R4, 0x1, !P6 ;  /* 0x000000010400780c */ /* 0x001fda00077c1670 */
[----:B------:R-:W-:Y:S05]  /*13840*/  @P6 BRA `(.L_x_559) ;  /* 0x0000000000e06947 */ /* 0x000fea0003800000 */
[----:B------:R-:W-:Y:S01]  /*13850*/  LEA R4, R2, UR27, 0x1 ;  /* 0x0000001b02047c11 */ /* 0x000fe2000f8e08ff */
[----:B------:R-:W-:Y:S01]  /*13860*/  IMAD.MOV.U32 R12, RZ, RZ, RZ ;  /* 0x000000ffff0c7224 */ /* 0x000fe200078e00ff */
[----:B------:R-:W-:Y:S01]  /*13870*/  LEA R2, R3, UR6, 0x8 ;  /* 0x0000000603027c11 */ /* 0x000fe2000f8e40ff */
[----:B------:R-:W-:Y:S01]  /*13880*/  IMAD.MOV.U32 R3, RZ, RZ, R0 ;  /* 0x000000ffff037224 */ /* 0x000fe200078e0000 */
[----:B------:R-:W-:Y:S01]  /*13890*/  MOV R14, UR35 ;  /* 0x00000023000e7c02 */ /* 0x000fe20008000f00 */
[----:B------:R-:W-:Y:S02]  /*138a0*/  IMAD.SHL.U32 R11, R4, 0x80, RZ ;  /* 0x00000080040b7824 */ /* 0x000fe400078e00ff */
[----:B------:R-:W-:-:S07]  /*138b0*/  IMAD.MOV.U32 R4, RZ, RZ, R6 ;  /* 0x000000ffff047224 */ /* 0x000fce00078e0006 */
.L_x_562:
[----:B------:R-:W0:Y:S01]  /*138c0*/  S2R R10, SR_CgaCtaId ;  /* 0x00000000000a7919 */ /* 0x000e220000008800 */
[----:B------:R-:W-:Y:S01]  /*138d0*/  MOV R5, 0x400 ;  /* 0x0000040000057802 */ /* 0x000fe20000000f00 */
[----:B------:R-:W1:Y:S03]  /*138e0*/  S2R R7, SR_TID.X ;  /* 0x0000000000077919 */ /* 0x000e660000002100 */
[----:B0-----:R-:W-:Y:S02]  /*138f0*/  LEA R13, R10, R5, 0x18 ;  /* 0x000000050a0d7211 */ /* 0x001fe400078ec0ff */
[----:B------:R-:W-:Y:S02]  /*13900*/  SHF.L.U32 R5, R3, 0x1f, RZ ;  /* 0x0000001f03057819 */ /* 0x000fe400000006ff */
[----:B-1----:R-:W-:Y:S01]  /*13910*/  LOP3.LUT P1, RZ, R7, 0x7f, RZ, 0xc0, !PT ;  /* 0x0000007f07ff7812 */ /* 0x002fe2000782c0ff */
[----:B------:R-:W-:-:S04]  /*13920*/  IMAD R10, R4, 0x8, R13 ;  /* 0x00000008040a7824 */ /* 0x000fc800078e020d */
[----:B------:R-:W0:Y:S08]  /*13930*/  SYNCS.PHASECHK.TRANS64.TRYWAIT P0, [R10+URZ+0x38], R5 ;  /* 0x000038050a0075a7 */ /* 0x000e30000800017f */
[----:B------:R-:W1:Y:S01]  /*13940*/  @!P1 LDC R7, c[0x0][0x500] ;  /* 0x00014000ff079b82 */ /* 0x000e620000000800 */
[----:B0-----:R-:W-:Y:S05]  /*13950*/  @!P0 BRA `(.L_x_560) ;  /* 0x0000001000188947 */ /* 0x001fea0003800000 */
.L_x_582:
[----:B------:R-:W-:Y:S01]  /*13960*/  UPRMT UR8, UR26, 0x9910, URZ ;  /* 0x000099101a087896 */ /* 0x000fe2000800003f */
[----:B-1----:R1:W-:Y:S03]  /*13970*/  @!P1 SYNCS.ARRIVE.TRANS64 RZ, [R10+URZ], R7 ;  /* 0x000000070aff99a7 */ /* 0x0023e6000800003f */
[----:B------:R-:W-:-:S06]  /*13980*/  UISETP.NE.AND UP0, UPT, UR8, 0x2, UPT ;  /* 0x000000020800788c */ /* 0x000fcc000bf05270 */
[----:B------:R-:W-:-:S13]  /*13990*/  PLOP3.LUT P0, PT, PT, PT, UP0, 0x80, 0x0 ;  /* 0x000000000000781c */ /* 0x000fda0003f0f008 */
[----:B-1----:R-:W-:Y:S05]  /*139a0*/  @P0 BRA `(.L_x_561) ;  /* 0x0000000000040947 */ /* 0x002fea0003800000 */
[----:B------:R-:W-:Y:S01]  /*139b0*/  BPT.TRAP 0x1 ;  /* 0x000000040000795c */ /* 0x000fe20000300000 */
.L_x_561:
[----:B------:R-:W-:Y:S01]  /*139c0*/  R2UR UR11, R4 ;  /* 0x00000000040b72ca */ /* 0x000fe200000e0000 */
[----:B------:R-:W-:Y:S01]  /*139d0*/  VIADD R14, R14, 0xffffffff ;  /* 0xffffffff0e0e7836 */ /* 0x000fe20000000000 */
[----:B------:R-:W-:Y:S01]  /*139e0*/  R2UR UR23, R13 ;  /* 0x000000000d1772ca */ /* 0x000fe200000e0000 */
[----:B------:R-:W-:Y:S01]  /*139f0*/  UIADD3 UR14, UP0, UR30, 0xf0, URZ ;  /* 0x000000f01e0e7890 */ /* 0x000fe2000ff1e03f */
[----:B------:R-:W-:Y:S01]  /*13a00*/  R2UR UR29, R11 ;  /* 0x000000000b1d72ca */ /* 0x000fe200000e0000 */
[----:B------:R-:W-:Y:S01]  /*13a10*/  UIADD3 UR32, UP1, UR30, 0x1f0, URZ ;  /* 0x000001f01e207890 */ /* 0x000fe2000ff3e03f */
[----:B------:R-:W-:Y:S01]  /*13a20*/  R2UR UR9, R10 ;  /* 0x000000000a0972ca */ /* 0x000fe200000e0000 */
[----:B------:R-:W-:Y:S01]  /*13a30*/  UIADD3.X UR15, URZ, UR31, URZ, UP0, !UPT ;  /* 0x0000001f3f0f7290 */ /* 0x000fe200087fe43f */
[----:B------:R-:W-:Y:S01]  /*13a40*/  R2UR UR10, R12 ;  /* 0x000000000c0a72ca */ /* 0x000fe200000e0000 */
[----:B------:R-:W-:Y:S01]  /*13a50*/  UPRMT UR22, URZ, 0x5410, UR21 ;  /* 0x000054103f167896 */ /* 0x000fe20008000015 */
[----:B------:R-:W-:Y:S01]  /*13a60*/  R2UR UR12, R9 ;  /* 0x00000000090c72ca */ /* 0x000fe200000e0000 */
[----:B------:R-:W-:Y:S01]  /*13a70*/  UPRMT UR36, URZ, 0x5410, UR20 ;  /* 0x000054103f247896 */ /* 0x000fe20008000014 */
[----:B------:R-:W-:Y:S01]  /*13a80*/  R2UR UR34, R2 ;  /* 0x00000000022272ca */ /* 0x000fe200000e0000 */
[----:B------:R-:W-:Y:S01]  /*13a90*/  ULEA UR8, UR11, UR28, 0xe ;  /* 0x0000001c0b087291 */ /* 0x000fe2000f8e703f */
[----:B------:R-:W-:Y:S01]  /*13aa0*/  ISETP.GT.AND P1, PT, R14, 0x1, PT ;  /* 0x000000010e00780c */ /* 0x000fe20003f24270 */
[----:B------:R-:W-:Y:S01]  /*13ab0*/  ULEA UR11, UR11, UR13, 0xe ;  /* 0x0000000d0b0b7291 */ /* 0x000fe2000f8e703f */
[----:B------:R-:W-:Y:S01]  /*13ac0*/  IADD3 R4, R4, 0x1, RZ ;  /* 0x0000000104047810 */ /* 0x000fe20007ffe0ff */
[----:B------:R-:W-:Y:S01]  /*13ad0*/  UIADD3 UR8, UR23, UR8, URZ ;  /* 0x0000000817087290 */ /* 0x000fe2000fffe03f */
[----:B------:R-:W-:Y:S01]  /*13ae0*/  VIADD R12, R12, 0x40 ;  /* 0x000000400c0c7836 */ /* 0x000fe20000000000 */
[----:B------:R-:W-:Y:S01]  /*13af0*/  UIADD3 UR23, UR23, UR11, URZ ;  /* 0x0000000b17177290 */ /* 0x000fe2000fffe03f */
[C---:B------:R-:W-:Y:S01]  /*13b00*/  ISETP.NE.AND P0, PT, R4.reuse, 0x7, PT ;  /* 0x000000070400780c */ /* 0x040fe20003f05270 */
[----:B------:R-:W-:Y:S01]  /*13b10*/  UIADD3.X UR33, URZ, UR31, URZ, UP1, !UPT ;  /* 0x0000001f3f217290 */ /* 0x000fe20008ffe43f */
[----:B------:R-:W-:Y:S01]  /*13b20*/  UMOV UR16, 0x0 ;  /* 0x0000000000107882 */ /* 0x000fe20000000000 */
[----:B------:R-:W-:Y:S01]  /*13b30*/  UMOV UR17, 0x10000000 ;  /* 0x1000000000117882 */ /* 0x000fe20000000000 */
[----:B------:R-:W-:Y:S01]  /*13b40*/  UMOV UR11, UR29 ;  /* 0x0000001d000b7c82 */ /* 0x000fe20008000000 */
[----:B0-----:R-:W-:Y:S01]  /*13b50*/  SEL R10, RZ, 0x1, P0 ;  /* 0x00000001ff0a7807 */ /* 0x001fe20000000000 */
[----:B------:R0:W-:Y:S01]  /*13b60*/  UTMALDG.3D.MULTICAST [UR8], [UR14], UR22, desc[UR16] ;  /* 0x000010080e0073b4 */ /* 0x0001e20008011816 */
[----:B------:R-:W-:-:S02]  /*13b70*/  SEL R4, R4, RZ, P0 ;  /* 0x000000ff04047207 */ /* 0x000fc40000000000 */
[----:B------:R-:W-:Y:S01]  /*13b80*/  LOP3.LUT R3, R3, R10, RZ, 0x3c, !PT ;  /* 0x0000000a03037212 */ /* 0x000fe200078e3cff */
[----:B0-----:R-:W-:Y:S01]  /*13b90*/  UMOV UR8, UR23 ;  /* 0x0000001700087c82 */ /* 0x001fe20008000000 */
[----:B------:R-:W-:Y:S02]  /*13ba0*/  UMOV UR11, UR34 ;  /* 0x00000022000b7c82 */ /* 0x000fe40008000000 */
[----:B------:R0:W-:Y:S02]  /*13bb0*/  UTMALDG.3D.MULTICAST [UR8], [UR32], UR36, desc[UR16] ;  /* 0x00001008200073b4 */ /* 0x0001e40008011824 */
[----:B0-----:R-:W-:Y:S05]  /*13bc0*/  @P1 BRA `(.L_x_562) ;  /* 0xfffffffc003c1947 */ /* 0x001fea000383ffff */
.L_x_559:
[----:B------:R-:W-:Y:S05]  /*13bd0*/  BSYNC B1 ;  /* 0x0000000000017941 */ /* 0x000fea0003800000 */
.L_x_558:
[----:B------:R-:W2:Y:S01]  /*13be0*/  LDL.LU R15, [R1+0x200] ;  /* 0x00020000010f7983 */ /* 0x000ea20000300800 */
[----:B------:R-:W-:Y:S01]  /*13bf0*/  LOP3.LUT P1, RZ, R8, 0xff, RZ, 0xc0, !PT ;  /* 0x000000ff08ff7812 */ /* 0x000fe2000782c0ff */
[----:B------:R-:W-:Y:S01]  /*13c00*/  VIADD R6, R6, UR18 ;  /* 0x0000001206067c36 */ /* 0x000fe20008000000 */
[----:B------:R-:W-:Y:S01]  /*13c10*/  ULDC.64 UR8, c[0x0][0x650] ;  /* 0x0001940000087ab9 */ /* 0x000fe20000000a00 */
[----:B------:R-:W3:Y:S01]  /*13c20*/  LDL.LU R13, [R1+0x204] ;  /* 0x00020400010d7983 */ /* 0x000ee20000300800 */
[----:B------:R-:W-:Y:S01]  /*13c30*/  UISETP.GE.U32.AND UP0, UPT, UR18, 0x7, UPT ;  /* 0x000000071200788c */ /* 0x000fe2000bf06070 */
[C---:B------:R-:W-:Y:S01]  /*13c40*/  IMAD.WIDE.U32 R2, R6.reuse, 0x24924925, RZ ;  /* 0x2492492506027825 */ /* 0x040fe200078e00ff */
[C---:B------:R-:W-:Y:S01]  /*13c50*/  ISETP.GT.U32.AND P0, PT, R6.reuse, 0x6, PT ;  /* 0x000000060600780c */ /* 0x040fe20003f04070 */
[----:B------:R-:W-:Y:S01]  /*13c60*/  BSSY B1, `(.L_x_563) ;  /* 0x0000074000017945 */ /* 0x000fe20003800000 */
[----:B------:R-:W-:Y:S02]  /*13c70*/  MOV R9, 0xffffffff ;  /* 0xffffffff00097802 */ /* 0x000fe40000000f00 */
[----:B------:R-:W-:-:S02]  /*13c80*/  IADD3 R2, R6, -R3, RZ ;  /* 0x8000000306027210 */ /* 0x000fc40007ffe0ff */
[----:B------:R-:W-:Y:S01]  /*13c90*/  PRMT R8, RZ, 0x7610, R8 ;  /* 0x00007610ff087816 */ /* 0x000fe20000000008 */
[----:B------:R-:W0:Y:S01]  /*13ca0*/  @P1 S2R R4, SR_CgaCtaId ;  /* 0x0000000000041919 */ /* 0x000e220000008800 */
[----:B------:R-:W-:Y:S02]  /*13cb0*/  LEA.HI R2, R2, R3, RZ, 0x1f ;  /* 0x0000000302027211 */ /* 0x000fe400078ff8ff */
[----:B------:R-:W-:-:S04]  /*13cc0*/  @P1 MOV R3, 0x400 ;  /* 0x0000040000031802 */ /* 0x000fc80000000f00 */
[----:B0-----:R-:W-:Y:S01]  /*13cd0*/  @P1 LEA R3, R4, R3, 0x18 ;  /* 0x0000000304031211 */ /* 0x001fe200078ec0ff */
[----:B------:R-:W-:-:S03]  /*13ce0*/  IMAD.U32 R4, RZ, RZ, UR18 ;  /* 0x00000012ff047e24 */ /* 0x000fc6000f8e00ff */
[----:B------:R0:W-:Y:S01]  /*13cf0*/  @P1 SYNCS.ARRIVE.TRANS64.A1T0 RZ, [R3+URZ+0x88], RZ ;  /* 0x000088ff03ff19a7 */ /* 0x0001e2000810003f */
[----:B------:R-:W-:Y:S02]  /*13d00*/  PLOP3.LUT P1, PT, PT, PT, UP0, 0x80, 0x0 ;  /* 0x000000000000781c */ /* 0x000fe40003f2f008 */
[----:B------:R-:W-:Y:S02]  /*13d10*/  ISETP.LT.U32.AND P0, PT, R4, 0x7, P0 ;  /* 0x000000070400780c */ /* 0x000fe40000701070 */
[----:B------:R-:W-:Y:S02]  /*13d20*/  PRMT R4, RZ, 0x7610, R4 ;  /* 0x00007610ff047816 */ /* 0x000fe40000000004 */
[----:B0-----:R-:W-:-:S04]  /*13d30*/  SEL R3, RZ, 0x1, !P0 ;  /* 0x00000001ff037807 */ /* 0x001fc80004000000 */
[----:B------:R-:W-:Y:S02]  /*13d40*/  LOP3.LUT R0, R0, R3, RZ, 0x3c, !PT ;  /* 0x0000000300007212 */ /* 0x000fe400078e3cff */
[----:B------:R-:W-:Y:S01]  /*13d50*/  SHF.R.U32.HI R3, RZ, 0x2, R2 ;  /* 0x00000002ff037819 */ /* 0x000fe20000011602 */
[----:B------:R-:W-:-:S03]  /*13d60*/  IMAD.MOV.U32 R2, RZ, RZ, -0x1 ;  /* 0xffffffffff027424 */ /* 0x000fc600078e00ff */
[----:B------:R-:W-:Y:S01]  /*13d70*/  @P1 LOP3.LUT R0, R0, 0x1, R3, 0x78, !PT ;  /* 0x0000000100001812 */ /* 0x000fe200078e7803 */
[----:B------:R-:W-:Y:S02]  /*13d80*/  IMAD R6, R3, -0x7, R6 ;  /* 0xfffffff903067824 */ /* 0x000fe400078e0206 */
[----:B------:R-:W-:Y:S01]  /*13d90*/  IMAD.MOV.U32 R3, RZ, RZ, -0x1 ;  /* 0xffffffffff037424 */ /* 0x000fe200078e00ff */
[----:B---3--:R-:W-:-:S04]  /*13da0*/  IADD3 R13, P0, R13, UR24, RZ ;  /* 0x000000180d0d7c10 */ /* 0x008fc8000ff1e0ff */
[----:B--2---:R-:W-:Y:S01]  /*13db0*/  IADD3.X R15, R15, UR19, RZ, P0, !PT ;  /* 0x000000130f0f7c10 */ /* 0x004fe200087fe4ff */
[----:B------:R0:W-:Y:S01]  /*13dc0*/  STL [R1+0x204], R13 ;  /* 0x0002040d01007387 */ /* 0x0001e20000100800 */
[----:B------:R-:W-:-:S03]  /*13dd0*/  ISETP.GE.U32.AND P0, PT, R13, UR8, PT ;  /* 0x000000080d007c0c */ /* 0x000fc6000bf06070 */
[----:B------:R0:W-:Y:S01]  /*13de0*/  STL [R1+0x200], R15 ;  /* 0x0002000f01007387 */ /* 0x0001e20000100800 */
[----:B------:R-:W-:-:S13]  /*13df0*/  ISETP.GE.U32.AND.EX P0, PT, R15, UR9, PT, P0 ;  /* 0x000000090f007c0c */ /* 0x000fda000bf06100 */
[----:B0-----:R-:W-:Y:S05]  /*13e00*/  @P0 BRA `(.L_x_564) ;  /* 0x0000000400640947 */ /* 0x001fea0003800000 */
[----:B------:R-:W0:Y:S01]  /*13e10*/  S2R R7, SR_CTAID.X ;  /* 0x0000000000077919 */ /* 0x000e220000002500 */
[----:B------:R-:W-:Y:S01]  /*13e20*/  ULDC UR8, c[0x0][0x150] ;  /* 0x0000540000087ab9 */ /* 0x000fe20000000800 */
[----:B------:R-:W1:Y:S01]  /*13e30*/  LDC R4, c[0x0][0x144] ;  /* 0x00005100ff047b82 */ /* 0x000e620000000800 */
[----:B------:R-:W-:Y:S01]  /*13e40*/  UISETP.NE.AND UP0, UPT, UR46, URZ, UPT ;  /* 0x0000003f2e00728c */ /* 0x000fe2000bf05270 */
[----:B------:R-:W2:Y:S01]  /*13e50*/  S2R R5, SR_CTAID.Y ;  /* 0x0000000000057919 */ /* 0x000ea20000002600 */
[----:B------:R-:W-:-:S04]  /*13e60*/  ULDC UR11, c[0x0][0x630] ;  /* 0x00018c00000b7ab9 */ /* 0x000fc80000000800 */
[----:B------:R-:W-:Y:S01]  /*13e70*/  PLOP3.LUT P0, PT, PT, PT, UP0, 0x80, 0x0 ;  /* 0x000000000000781c */ /* 0x000fe20003f0f008 */
[----:B------:R-:W3:Y:S01]  /*13e80*/  LDC R10, c[0x0][0x148] ;  /* 0x00005200ff0a7b82 */ /* 0x000ee20000000800 */
[----:B0-----:R-:W-:Y:S02]  /*13e90*/  I2FP.F32.U32 R2, R7 ;  /* 0x0000000700027245 */ /* 0x001fe40000201000 */
[----:B--2---:R-:W-:-:S03]  /*13ea0*/  I2FP.F32.U32 R3, R5 ;  /* 0x0000000500037245 */ /* 0x004fc60000201000 */
[----:B------:R-:W-:Y:S01]  /*13eb0*/  FMUL R2, R2, UR8 ;  /* 0x0000000802027c20 */ /* 0x000fe20008400000 */
[----:B------:R-:W-:Y:S02]  /*13ec0*/  ULDC UR8, c[0x0][0x154] ;  /* 0x0000550000087ab9 */ /* 0x000fe40000000800 */
[----:B------:R-:W-:Y:S01]  /*13ed0*/  FMUL R9, R3, UR8 ;  /* 0x0000000803097c20 */ /* 0x000fe20008400000 */
[----:B------:R-:W-:Y:S02]  /*13ee0*/  ULDC.64 UR8, c[0x0][0x628] ;  /* 0x00018a0000087ab9 */ /* 0x000fe40000000a00 */
[----:B------:R-:W0:Y:S08]  /*13ef0*/  F2I.U32.TRUNC.NTZ R2, R2 ;  /* 0x0000000200027305 */ /* 0x000e30000020f000 */
[----:B------:R-:W2:Y:S01]  /*13f00*/  F2I.U32.TRUNC.NTZ R9, R9 ;  /* 0x0000000900097305 */ /* 0x000ea2000020f000 */
[----:B0-----:R-:W-:-:S02]  /*13f10*/  IMAD.MOV R3, RZ, RZ, -R2 ;  /* 0x000000ffff037224 */ /* 0x001fc400078e0a02 */
[----:B------:R-:W-:Y:S02]  /*13f20*/  IMAD.MOV.U32 R2, RZ, RZ, R13 ;  /* 0x000000ffff027224 */ /* 0x000fe400078e000d */
[----:B-1----:R-:W-:Y:S02]  /*13f30*/  IMAD R7, R4, R3, R7 ;  /* 0x0000000304077224 */ /* 0x002fe400078e0207 */
[----:B--2---:R-:W-:-:S04]  /*13f40*/  IMAD.MOV R3, RZ, RZ, -R9 ;  /* 0x000000ffff037224 */ /* 0x004fc800078e0a09 */
[----:B---3--:R-:W-:Y:S01]  /*13f50*/  @P0 IMAD R7, R10, R3, R5 ;  /* 0x000000030a070224 */ /* 0x008fe200078e0205 */
[----:B------:R-:W-:Y:S02]  /*13f60*/  ISETP.NE.U32.AND P0, PT, RZ, UR8, PT ;  /* 0x00000008ff007c0c */ /* 0x000fe4000bf05070 */
[----:B------:R-:W-:Y:S02]  /*13f70*/  MOV R3, R15 ;  /* 0x0000000f00037202 */ /* 0x000fe40000000f00 */
[----:B------:R-:W-:-:S13]  /*13f80*/  ISETP.NE.AND.EX P0, PT, RZ, UR9, PT, P0 ;  /* 0x00000009ff007c0c */ /* 0x000fda000bf05300 */
[----:B------:R-:W-:Y:S05]  /*13f90*/  @!P0 BRA `(.L_x_565) ;  /* 0x0000000000288947 */ /* 0x000fea0003800000 */
[----:B------:R-:W-:Y:S02]  /*13fa0*/  ULDC UR10, c[0x0][0x634] ;  /* 0x00018d00000a7ab9 */ /* 0x000fe40000000800 */
[----:B------:R-:W-:-:S05]  /*13fb0*/  IADD3 R3, P0, R13, UR10, RZ ;  /* 0x0000000a0d037c10 */ /* 0x000fca000ff1e0ff */
[----:B------:R-:W-:-:S04]  /*13fc0*/  IMAD.X R9, RZ, RZ, R15, P0 ;  /* 0x000000ffff097224 */ /* 0x000fc800000e060f */
[----:B------:R-:W-:-:S04]  /*13fd0*/  IMAD.WIDE.U32 R4, R9, UR8, RZ ;  /* 0x0000000809047c25 */ /* 0x000fc8000f8e00ff */
[----:B------:R-:W-:-:S04]  /*13fe0*/  IMAD.WIDE.U32 R4, P0, R3, UR9, R4 ;  /* 0x0000000903047c25 */ /* 0x000fc8000f800004 */
[----:B------:R-:W-:-:S04]  /*13ff0*/  IMAD.WIDE.U32 R2, R3, UR8, RZ ;  /* 0x0000000803027c25 */ /* 0x000fc8000f8e00ff */
[----:B------:R-:W-:Y:S01]  /*14000*/  IMAD.MOV.U32 R2, RZ, RZ, R5 ;  /* 0x000000ffff027224 */ /* 0x000fe200078e0005 */
[----:B------:R-:W-:Y:S01]  /*14010*/  IADD3 RZ, P1, R3, R4, RZ ;  /* 0x0000000403ff7210 */ /* 0x000fe20007f3e0ff */
[----:B------:R-:W-:-:S04]  /*14020*/  IMAD.X R3, RZ, RZ, RZ, P0 ;  /* 0x000000ffff037224 */ /* 0x000fc800000e06ff */
[----:B------:R-:W-:-:S08]  /*14030*/  IMAD.WIDE.U32.X R2, R9, UR9, R2, P1 ;  /* 0x0000000909027c25 */ /* 0x000fd000088e0402 */
.L_x_565:
[--C-:B------:R-:W-:Y:S01]  /*14040*/  SHF.R.U64 R9, R2, UR11, R3.reuse ;  /* 0x0000000b02097c19 */ /* 0x100fe20008001203 */
[----:B------:R-:W-:Y:S01]  /*14050*/  ULDC.64 UR8, c[0x0][0x620] ;  /* 0x0001880000087ab9 */ /* 0x000fe20000000a00 */
[----:B------:R-:W-:Y:S01]  /*14060*/  SHF.R.U32.HI R2, RZ, UR11, R3 ;  /* 0x0000000bff027c19 */ /* 0x000fe20008011603 */
[----:B------:R-:W-:Y:S01]  /*14070*/  IMAD.MOV.U32 R3, RZ, RZ, R15 ;  /* 0x000000ffff037224 */ /* 0x000fe200078e000f */
[----:B------:R-:W-:Y:S01]  /*14080*/  IADD3 R11, P0, RZ, -R9, RZ ;  /* 0x80000009ff0b7210 */ /* 0x000fe20007f1e0ff */
[----:B------:R-:W-:-:S03]  /*14090*/  ULDC.64 UR10, c[0x0][0x640] ;  /* 0x00019000000a7ab9 */ /* 0x000fc60000000a00 */
[----:B------:R-:W-:Y:S02]  /*140a0*/  IADD3.X R2, RZ, ~R2, RZ, P0, !PT ;  /* 0x80000002ff027210 */ /* 0x000fe400007fe4ff */
[----:B------:R-:W-:-:S03]  /*140b0*/  ISETP.NE.U32.AND P0, PT, RZ, UR10, PT ;  /* 0x0000000aff007c0c */ /* 0x000fc6000bf05070 */
[----:B------:R-:W-:Y:S01]  /*140c0*/  IMAD R2, R2, UR8, RZ ;  /* 0x0000000802027c24 */ /* 0x000fe2000f8e02ff */
[----:B------:R-:W-:-:S03]  /*140d0*/  ISETP.NE.AND.EX P0, PT, RZ, UR11, PT, P0 ;  /* 0x0000000bff007c0c */ /* 0x000fc6000bf05300 */
[----:B------:R-:W-:Y:S02]  /*140e0*/  IMAD R5, R11, UR9, R2 ;  /* 0x000000090b057c24 */ /* 0x000fe4000f8e0202 */
[----:B------:R-:W-:-:S04]  /*140f0*/  IMAD.MOV.U32 R2, RZ, RZ, R13 ;  /* 0x000000ffff027224 */ /* 0x000fc800078e000d */
[----:B------:R-:W-:Y:S01]  /*14100*/  IMAD.WIDE.U32 R2, R11, UR8, R2 ;  /* 0x000000080b027c25 */ /* 0x000fe2000f8e0002 */
[----:B------:R-:W-:-:S03]  /*14110*/  ULDC UR8, c[0x0][0x618] ;  /* 0x0001860000087ab9 */ /* 0x000fc60000000800 */
[----:B------:R-:W-:-:S05]  /*14120*/  IMAD.IADD R3, R3, 0x1, R5 ;  /* 0x0000000103037824 */ /* 0x000fca00078e0205 */
[--C-:B------:R-:W-:Y:S02]  /*14130*/  SHF.R.U64 R10, R2, UR8, R3.reuse ;  /* 0x00000008020a7c19 */ /* 0x100fe40008001203 */
[----:B------:R-:W-:Y:S01]  /*14140*/  SHF.R.U32.HI R3, RZ, UR8, R3 ;  /* 0x00000008ff037c19 */ /* 0x000fe20008011603 */
[----:B------:R-:W-:-:S03]  /*14150*/  ULDC UR8, c[0x0][0x608] ;  /* 0x0001820000087ab9 */ /* 0x000fc60000000800 */
[--C-:B------:R-:W-:Y:S02]  /*14160*/  SHF.R.U64 R12, R10, UR8, R3.reuse ;  /* 0x000000080a0c7c19 */ /* 0x100fe40008001203 */
[----:B------:R-:W-:Y:S01]  /*14170*/  SHF.R.U32.HI R3, RZ, UR8, R3 ;  /* 0x00000008ff037c19 */ /* 0x000fe20008011603 */
[----:B------:R-:W-:-:S03]  /*14180*/  ULDC UR8, c[0x0][0x658] ;  /* 0x0001960000087ab9 */ /* 0x000fc60000000800 */
[--C-:B------:R-:W-:Y:S02]  /*14190*/  SHF.R.U32.HI R13, RZ, UR8, R3.reuse ;  /* 0x00000008ff0d7c19 */ /* 0x100fe40008011603 */
[----:B------:R-:W-:-:S03]  /*141a0*/  SHF.R.U64 R11, R12, UR8, R3 ;  /* 0x000000080c0b7c19 */ /* 0x000fc60008001203 */
[----:B------:R-:W-:Y:S01]  /*141b0*/  IMAD.MOV.U32 R3, RZ, RZ, R13 ;  /* 0x000000ffff037224 */ /* 0x000fe200078e000d */
[----:B------:R-:W-:Y:S01]  /*141c0*/  MOV R2, R11 ;  /* 0x0000000b00027202 */ /* 0x000fe20000000f00 */
[----:B------:R-:W-:Y:S06]  /*141d0*/  @!P0 BRA `(.L_x_566) ;  /* 0x0000000000288947 */ /* 0x000fec0003800000 */
[----:B------:R-:W-:Y:S02]  /*141e0*/  ULDC UR8, c[0x0][0x64c] ;  /* 0x0001930000087ab9 */ /* 0x000fe40000000800 */
[----:B------:R-:W-:-:S05]  /*141f0*/  IADD3 R3, P0, R11, UR8, RZ ;  /* 0x000000080b037c10 */ /* 0x000fca000ff1e0ff */
[----:B------:R-:W-:-:S04]  /*14200*/  IMAD.X R13, RZ, RZ, R13, P0 ;  /* 0x000000ffff0d7224 */ /* 0x000fc800000e060d */
[----:B------:R-:W-:-:S04]  /*14210*/  IMAD.WIDE.U32 R4, R13, UR10, RZ ;  /* 0x0000000a0d047c25 */ /* 0x000fc8000f8e00ff */
[----:B------:R-:W-:-:S04]  /*14220*/  IMAD.WIDE.U32 R4, P0, R3, UR11, R4 ;  /* 0x0000000b03047c25 */ /* 0x000fc8000f800004 */
[----:B------:R-:W-:Y:S01]  /*14230*/  IMAD.WIDE.U32 R2, R3, UR10, RZ ;  /* 0x0000000a03027c25 */ /* 0x000fe2000f8e00ff */
[----:B------:R-:W-:-:S04]  /*14240*/  MOV R2, R5 ;  /* 0x0000000500027202 */ /* 0x000fc80000000f00 */
[----:B------:R-:W-:Y:S01]  /*14250*/  IADD3 RZ, P1, R3, R4, RZ ;  /* 0x0000000403ff7210 */ /* 0x000fe20007f3e0ff */
[----:B------:R-:W-:-:S04]  /*14260*/  IMAD.X R3, RZ, RZ, RZ, P0 ;  /* 0x000000ffff037224 */ /* 0x000fc800000e06ff */
[----:B------:R-:W-:-:S08]  /*14270*/  IMAD.WIDE.U32.X R2, R13, UR11, R2, P1 ;  /* 0x0000000b0d027c25 */ /* 0x000fd000088e0402 */
.L_x_566:
[----:B------:R-:W-:Y:S01]  /*14280*/  ULDC UR8, c[0x0][0x648] ;  /* 0x0001920000087ab9 */ /* 0x000fe20000000800 */
[----:B------:R-:W-:Y:S01]  /*14290*/  LOP3.LUT R12, R12, UR7, RZ, 0xc0, !PT ;  /* 0x000000070c0c7c12 */ /* 0x000fe2000f8ec0ff */
[----:B------:R-:W-:Y:S01]  /*142a0*/  UISETP.NE.AND UP0, UPT, UR46, URZ, UPT ;  /* 0x0000003f2e00728c */ /* 0x000fe2000bf05270 */
[----:B------:R-:W-:Y:S01]  /*142b0*/  SHF.R.U64 R3, R2, UR8, R3 ;  /* 0x0000000802037c19 */ /* 0x000fe20008001203 */
[----:B------:R-:W-:Y:S01]  /*142c0*/  ULDC UR8, c[0x0][0x638] ;  /* 0x00018e0000087ab9 */ /* 0x000fe20000000800 */
[----:B------:R-:W-:-:S03]  /*142d0*/  IMAD.MOV.U32 R4, RZ, RZ, 0x1 ;  /* 0x00000001ff047424 */ /* 0x000fc600078e00ff */
[----:B------:R-:W-:Y:S01]  /*142e0*/  IMAD.MOV R2, RZ, RZ, -R3 ;  /* 0x000000ffff027224 */ /* 0x000fe200078e0a03 */
[----:B------:R-:W-:Y:S01]  /*142f0*/  PLOP3.LUT P0, PT, PT, PT, UP0, 0x40, 0x0 ;  /* 0x000000000000781c */ /* 0x000fe20003f0e808 */
[----:B------:R-:W-:Y:S01]  /*14300*/  IMAD R12, R3, UR5, R12 ;  /* 0x00000005030c7c24 */ /* 0x000fe2000f8e020c */
[----:B------:R-:W-:Y:S01]  /*14310*/  PLOP3.LUT P1, PT, PT, PT, UP0, 0x40, 0x0 ;  /* 0x000000000000781c */ /* 0x000fe20003f2e808 */
[----:B------:R-:W-:Y:S01]  /*14320*/  IMAD R11, R2, UR8, R11 ;  /* 0x00000008020b7c24 */ /* 0x000fe2000f8e020b */
[----:B------:R-:W-:Y:S01]  /*14330*/  ULDC UR8, c[0x0][0x610] ;  /* 0x0001840000087ab9 */ /* 0x000fe20000000800 */
[----:B------:R-:W-:Y:S01]  /*14340*/  LOP3.LUT R2, R10, UR4, RZ, 0xc0, !PT ;  /* 0x000000040a027c12 */ /* 0x000fe2000f8ec0ff */
[----:B------:R-:W-:Y:S01]  /*14350*/  IMAD R7, R12, UR8, R7 ;  /* 0x000000080c077c24 */ /* 0x000fe2000f8e0207 */
[----:B------:R-:W-:-:S03]  /*14360*/  ULDC UR8, c[0x0][0x600] ;  /* 0x0001800000087ab9 */ /* 0x000fc60000000800 */
[----:B------:R-:W-:-:S05]  /*14370*/  IMAD R2, R11, UR8, R2 ;  /* 0x000000080b027c24 */ /* 0x000fca000f8e0202 */
[----:B------:R-:W-:Y:S02]  /*14380*/  SEL R3, R2, R7, P0 ;  /* 0x0000000702037207 */ /* 0x000fe40000000000 */
[----:B------:R-:W-:-:S07]  /*14390*/  SEL R2, R7, R2, P1 ;  /* 0x0000000207027207 */ /* 0x000fce0000800000 */
.L_x_564:
[----:B------:R-:W-:Y:S05]  /*143a0*/  BSYNC B1 ;  /* 0x0000000000017941 */ /* 0x000fea0003800000 */
.L_x_563:
[----:B------:R-:W-:-:S13]  /*143b0*/  LOP3.LUT P0, RZ, R4, 0xff, RZ, 0xc0, !PT ;  /* 0x000000ff04ff7812 */ /* 0x000fda000780c0ff */
[----:B------:R-:W-:Y:S05]  /*143c0*/  @P0 BRA `(.L_x_567) ;  /* 0xfffffff400040947 */ /* 0x000fea000383ffff */
[----:B------:R-:W-:Y:S05]  /*143d0*/  BSYNC B0 ;  /* 0x0000000000007941 */ /* 0x000fea0003800000 */
.L_x_556:
[----:B------:R-:W-:-:S03]  /*143e0*/  UMOV UR8, 0xffffffff ;  /* 0xffffffff00087882 */ /* 0x000fc60000000000 */
[----:B------:R-:W-:Y:S05]  /*143f0*/  BRA.DIV UR8, `(.L_x_568) ;  /* 0x0000000608847947 */ /* 0x000fea000b800000 */
[----:B------:R-:W-:-:S13]  /*14400*/  ELECT P6, URZ, PT ;  /* 0x00000000003f782f */ /* 0x000fda00038c0000 */
.L_x_585:
[----:B------:R-:W-:Y:S04]  /*14410*/  BSSY B0, `(.L_x_569) ;  /* 0x0000047000007945 */ /* 0x000fe80003800000 */
[----:B------:R-:W-:Y:S05]  /*14420*/  @!P6 BRA `(.L_x_570) ;  /* 0x000000040014e947 */ /* 0x000fea0003800000 */
[----:B------:R-:W-:-:S04]  /*14430*/  ULOP3.LUT UR8, UR40, 0x2, URZ, 0xfc, !UPT ;  /* 0x0000000228087892 */ /* 0x000fc8000f8efc3f */
[----:B------:R-:W-:-:S06]  /*14440*/  UISETP.NE.AND UP0, UPT, UR8, 0x3, UPT ;  /* 0x000000030800788c */ /* 0x000fcc000bf05270 */
[----:B------:R-:W-:-:S13]  /*14450*/  PLOP3.LUT P0, PT, PT, PT, UP0, 0x80, 0x0 ;  /* 0x000000000000781c */ /* 0x000fda0003f0f008 */
[----:B------:R-:W-:Y:S05]  /*14460*/  @!P0 BRA `(.L_x_571) ;  /* 0x0000000000048947 */ /* 0x000fea0003800000 */
[----:B------:R-:W-:Y:S01]  /*14470*/  BPT.TRAP 0x1 ;  /* 0x000000040000795c */ /* 0x000fe20000300000 */
.L_x_571:
[----:B------:R-:W0:Y:S01]  /*14480*/  S2R R3, SR_CgaCtaId ;  /* 0x0000000000037919 */ /* 0x000e220000008800 */
[----:B------:R-:W-:-:S04]  /*14490*/  MOV R2, 0x400 ;  /* 0x0000040000027802 */ /* 0x000fc80000000f00 */
[----:B0-----:R-:W-:Y:S02]  /*144a0*/  LEA R3, R3, R2, 0x18 ;  /* 0x0000000203037211 */ /* 0x001fe400078ec0ff */
[----:B------:R-:W-:-:S03]  /*144b0*/  SHF.L.U32 R2, R0, 0x1f, RZ ;  /* 0x0000001f00027819 */ /* 0x000fc600000006ff */
[----:B------:R-:W-:-:S05]  /*144c0*/  VIADD R3, R3, 0x38 ;  /* 0x0000003803037836 */ /* 0x000fca0000000000 */
[----:B------:R-:W-:-:S04]  /*144d0*/  LEA R5, R6, R3, 0x3 ;  /* 0x0000000306057211 */ /* 0x000fc800078e18ff */
[----:B------:R-:W0:Y:S02]  /*144e0*/  SYNCS.PHASECHK.TRANS64.TRYWAIT P0, [R5+URZ], R2 ;  /* 0x00000002050075a7 */ /* 0x000e24000800017f */
[----:B0-----:R-:W-:Y:S05]  /*144f0*/  @!P0 BRA `(.L_x_572) ;  /* 0x0000000400648947 */ /* 0x001fea0003800000 */
.L_x_586:
[----:B------:R-:W-:-:S05]  /*14500*/  VIADD R6, R6, 0x1 ;  /* 0x0000000106067836 */ /* 0x000fca0000000000 */
[----:B------:R-:W-:-:S04]  /*14510*/  ISETP.NE.AND P0, PT, R6, 0x7, PT ;  /* 0x000000070600780c */ /* 0x000fc80003f05270 */
[----:B0-----:R-:W-:Y:S02]  /*14520*/  SEL R5, RZ, 0x1, P0 ;  /* 0x00000001ff057807 */ /* 0x001fe40000000000 */
[----:B------:R-:W-:Y:S02]  /*14530*/  SEL R6, R6, RZ, P0 ;  /* 0x000000ff06067207 */ /* 0x000fe40000000000 */
[----:B------:R-:W-:-:S03]  /*14540*/  LOP3.LUT R5, R0, R5, RZ, 0x3c, !PT ;  /* 0x0000000500057212 */ /* 0x000fc600078e3cff */
[----:B------:R-:W-:Y:S01]  /*14550*/  IMAD R7, R6, 0x8, R3 ;  /* 0x0000000806077824 */ /* 0x000fe200078e0203 */
[----:B------:R-:W-:-:S04]  /*14560*/  SHF.L.U32 R0, R5, 0x1f, RZ ;  /* 0x0000001f05007819 */ /* 0x000fc800000006ff */
[----:B------:R-:W0:Y:S02]  /*14570*/  SYNCS.PHASECHK.TRANS64.TRYWAIT P0, [R7+URZ], R0 ;  /* 0x00000000070075a7 */ /* 0x000e24000800017f */
[----:B0-----:R-:W-:Y:S05]  /*14580*/  @!P0 BRA `(.L_x_573) ;  /* 0x0000000400548947 */ /* 0x001fea0003800000 */
.L_x_587:
[----:B0-----:R-:W-:-:S05]  /*14590*/  VIADD R0, R6, 0x1 ;  /* 0x0000000106007836 */ /* 0x001fca0000000000 */
[----:B------:R-:W-:-:S04]  /*145a0*/  ISETP.NE.AND P0, PT, R0, 0x7, PT ;  /* 0x000000070000780c */ /* 0x000fc80003f05270 */
[----:B------:R-:W-:Y:S02]  /*145b0*/  SEL R2, RZ, 0x1, P0 ;  /* 0x00000001ff027807 */ /* 0x000fe40000000000 */
[----:B------:R-:W-:Y:S02]  /*145c0*/  SEL R4, R0, RZ, P0 ;  /* 0x000000ff00047207 */ /* 0x000fe40000000000 */
[----:B------:R-:W-:Y:S02]  /*145d0*/  LOP3.LUT R5, R5, R2, RZ, 0x3c, !PT ;  /* 0x0000000205057212 */ /* 0x000fe400078e3cff */
[----:B------:R-:W-:Y:S02]  /*145e0*/  LEA R7, R4, R3, 0x3 ;  /* 0x0000000304077211 */ /* 0x000fe400078e18ff */
[----:B------:R-:W-:-:S04]  /*145f0*/  SHF.L.U32 R0, R5, 0x1f, RZ ;  /* 0x0000001f05007819 */ /* 0x000fc800000006ff */
[----:B------:R-:W0:Y:S02]  /*14600*/  SYNCS.PHASECHK.TRANS64.TRYWAIT P0, [R7+URZ], R0 ;  /* 0x00000000070075a7 */ /* 0x000e24000800017f */
[----:B0-----:R-:W-:Y:S05]  /*14610*/  @!P0 BRA `(.L_x_574) ;  /* 0x0000000400448947 */ /* 0x001fea0003800000 */
.L_x_588:
[----:B0-----:R-:W-:-:S05]  /*14620*/  VIADD R0, R4, 0x1 ;  /* 0x0000000104007836 */ /* 0x001fca0000000000 */
[----:B------:R-:W-:-:S04]  /*14630*/  ISETP.NE.AND P0, PT, R0, 0x7, PT ;  /* 0x000000070000780c */ /* 0x000fc80003f05270 */
[----:B------:R-:W-:Y:S02]  /*14640*/  SEL R2, RZ, 0x1, P0 ;  /* 0x00000001ff027807 */ /* 0x000fe40000000000 */
[----:B------:R-:W-:Y:S02]  /*14650*/  SEL R4, R0, RZ, P0 ;  /* 0x000000ff00047207 */ /* 0x000fe40000000000 */
[----:B------:R-:W-:-:S03]  /*14660*/  LOP3.LUT R5, R5, R2, RZ, 0x3c, !PT ;  /* 0x0000000205057212 */ /* 0x000fc600078e3cff */
[----:B------:R-:W-:Y:S01]  /*14670*/  IMAD R7, R4, 0x8, R3 ;  /* 0x0000000804077824 */ /* 0x000fe200078e0203 */
[----:B------:R-:W-:-:S04]  /*14680*/  SHF.L.U32 R0, R5, 0x1f, RZ ;  /* 0x0000001f05007819 */ /* 0x000fc800000006ff */
[----:B------:R-:W0:Y:S02]  /*14690*/  SYNCS.PHASECHK.TRANS64.TRYWAIT P0, [R7+URZ], R0 ;  /* 0x00000000070075a7 */ /* 0x000e24000800017f */
[----:B0-----:R-:W-:Y:S05]  /*146a0*/  @!P0 BRA `(.L_x_575) ;  /* 0x0000000400348947 */ /* 0x001fea0003800000 */
.L_x_589:
        /* <DEDUP_REMOVED lines=9> */
.L_x_590:
        /* <DEDUP_REMOVED lines=9> */
.L_x_591:
[----:B0-----:R-:W-:-:S05]  /*147d0*/  VIADD R0, R4, 0x1 ;  /* 0x0000000104007836 */ /* 0x001fca0000000000 */
[----:B------:R-:W-:-:S04]  /*147e0*/  ISETP.NE.AND P0, PT, R0, 0x7, PT ;  /* 0x000000070000780c */ /* 0x000fc80003f05270 */
[----:B------:R-:W-:Y:S02]  /*147f0*/  SEL R2, RZ, 0x1, P0 ;  /* 0x00000001ff027807 */ /* 0x000fe40000000000 */
[----:B------:R-:W-:Y:S02]  /*14800*/  SEL R0, R0, RZ, P0 ;  /* 0x000000ff00007207 */ /* 0x000fe40000000000 */
[----:B------:R-:W-:Y:S02]  /*14810*/  LOP3.LUT R2, R5, R2, RZ, 0x3c, !PT ;  /* 0x0000000205027212 */ /* 0x000fe400078e3cff */
[----:B------:R-:W-:Y:S02]  /*14820*/  LEA R3, R0, R3, 0x3 ;  /* 0x0000000300037211 */ /* 0x000fe400078e18ff */
[----:B------:R-:W-:-:S07]  /*14830*/  SHF.L.U32 R0, R2, 0x1f, RZ ;  /* 0x0000001f02007819 */ /* 0x000fce00000006ff */
.L_x_578:
[----:B0-----:R0:W1:Y:S02]  /*14840*/  SYNCS.PHASECHK.TRANS64.TRYWAIT P0, [R3+URZ], R0 ;  /* 0x00000000030075a7 */ /* 0x001064000800017f */
[----:B-1----:R-:W-:Y:S05]  /*14850*/  @!P0 NANOSLEEP.SYNCS 0x989680 ;  /* 0x009896800000895d */ /* 0x002fea0003900000 */
[----:B------:R-:W1:Y:S02]  /*14860*/  @!P0 SYNCS.PHASECHK.TRANS64 P0, [R3+URZ], R0 ;  /* 0x00000000030085a7 */ /* 0x000e64000800007f */
[----:B-1----:R-:W-:Y:S05]  /*14870*/  @!P0 BRA `(.L_x_578) ;  /* 0xfffffffc00f08947 */ /* 0x002fea000383ffff */
.L_x_570:
[----:B------:R-:W-:Y:S05]  /*14880*/  BSYNC B0 ;  /* 0x0000000000007941 */ /* 0x000fea0003800000 */
.L_x_569:
[----:B------:R-:W-:Y:S05]  /*14890*/  EXIT ;  /* 0x000000000000794d */ /* 0x000fea0003800000 */
.L_x_21:
[----:B--2---:R2:W3:Y:S02]  /*148a0*/  SYNCS.PHASECHK.TRANS64.TRYWAIT P1, [R3+URZ], R2 ;  /* 0x00000002030075a7 */ /* 0x0044e4000802017f */
[----:B---3--:R-:W-:Y:S05]  /*148b0*/  @!P1 NANOSLEEP.SYNCS 0x989680 ;  /* 0x009896800000995d */ /* 0x008fea0003900000 */
[----:B------:R-:W3:Y:S02]  /*148c0*/  @!P1 SYNCS.PHASECHK.TRANS64 P1, [R3+URZ], R2 ;  /* 0x00000002030095a7 */ /* 0x000ee4000802007f */
[----:B---3--:R-:W-:Y:S05]  /*148d0*/  @!P1 BRA `(.L_x_21) ;  /* 0xfffffffc00f09947 */ /* 0x008fea000383ffff */
[----:B------:R-:W-:Y:S05]  /*148e0*/  BRA `(.L_x_20) ;  /* 0xfffffecc00a87947 */ /* 0x000fea000383ffff */
.L_x_26:
[----:B-1----:R1:W2:Y:S02]  /*148f0*/  SYNCS.PHASECHK.TRANS64.TRYWAIT P1, [R4+URZ], R5 ;  /* 0x00000005040075a7 */ /* 0x0022a4000802017f */
[----:B--2---:R-:W-:Y:S05]  /*14900*/  @!P1 NANOSLEEP.SYNCS 0x989680 ;  /* 0x009896800000995d */ /* 0x004fea0003900000 */
[----:B------:R-:W2:Y:S02]  /*14910*/  @!P1 SYNCS.PHASECHK.TRANS64 P1, [R4+URZ], R5 ;  /* 0x00000005040095a7 */ /* 0x000ea4000802007f */
[----:B--2---:R-:W-:Y:S05]  /*14920*/  @!P1 BRA `(.L_x_26) ;  /* 0xfffffffc00f09947 */ /* 0x004fea000383ffff */
[----:B------:R-:W-:Y:S05]  /*14930*/  BRA `(.L_x_25) ;  /* 0xfffffee000fc7947 */ /* 0x000fea000383ffff */
.L_x_557:
[----:B------:R-:W-:Y:S01]  /*14940*/  BSSY B1, `(.L_x_579) ;  /* 0x0000006000017945 */ /* 0x000fe20003800000 */
[----:B------:R-:W-:-:S07]  /*14950*/  IMAD.MOV.U32 R15, RZ, RZ, -0x1 ;  /* 0xffffffffff0f7424 */ /* 0x000fce00078e00ff */
[----:B------:R-:W-:Y:S05]  /*14960*/  WARPSYNC.COLLECTIVE R15, `(.L_x_580) ;  /* 0x000000000f0c7348 */ /* 0x000fea0003c00000 */
[----:B------:R-:W-:Y:S02]  /*14970*/  ELECT P6, UR62, PT ;  /* 0x00000000003e782f */ /* 0x000fe400038c0000 */
[----:B------:R-:W-:Y:S01]  /*14980*/  MOV R14, UR62 ;  /* 0x0000003e000e7c02 */ /* 0x000fe20008000f00 */
[----:B------:R-:W-:Y:S10]  /*14990*/  ENDCOLLECTIVE ;  /* 0x000000000000791b */ /* 0x000ff40003800000 */
.L_x_580:
[----:B------:R-:W-:Y:S05]  /*149a0*/  BSYNC B1 ;  /* 0x0000000000017941 */ /* 0x000fea0003800000 */
.L_x_579:
[----:B------:R-:W-:Y:S05]  /*149b0*/  BRA `(.L_x_581) ;  /* 0xffffffec00947947 */ /* 0x000fea000383ffff */
.L_x_560:
[----:B0-----:R0:W2:Y:S02]  /*149c0*/  SYNCS.PHASECHK.TRANS64.TRYWAIT P0, [R10+URZ+0x38], R5 ;  /* 0x000038050a0075a7 */ /* 0x0010a4000800017f */
[----:B--2---:R-:W-:Y:S05]  /*149d0*/  @!P0 NANOSLEEP.SYNCS 0x989680 ;  /* 0x009896800000895d */ /* 0x004fea0003900000 */
[----:B------:R-:W2:Y:S02]  /*149e0*/  @!P0 SYNCS.PHASECHK.TRANS64 P0, [R10+URZ+0x38], R5 ;  /* 0x000038050a0085a7 */ /* 0x000ea4000800007f */
[----:B--2---:R-:W-:Y:S05]  /*149f0*/  @!P0 BRA `(.L_x_560) ;  /* 0xfffffffc00f08947 */ /* 0x004fea000383ffff */
[----:B------:R-:W-:Y:S05]  /*14a00*/  BRA `(.L_x_582) ;  /* 0xffffffec00d47947 */ /* 0x000fea000383ffff */
.L_x_568:
[----:B------:R-:W-:Y:S01]  /*14a10*/  BSSY B0, `(.L_x_583) ;  /* 0x0000006000007945 */ /* 0x000fe20003800000 */
[----:B------:R-:W-:-:S07]  /*14a20*/  IMAD.MOV.U32 R15, RZ, RZ, -0x1 ;  /* 0xffffffffff0f7424 */ /* 0x000fce00078e00ff */
[----:B------:R-:W-:Y:S05]  /*14a30*/  WARPSYNC.COLLECTIVE R15, `(.L_x_584) ;  /* 0x000000000f0c7348 */ /* 0x000fea0003c00000 */
[----:B------:R-:W-:Y:S02]  /*14a40*/  ELECT P6, UR62, PT ;  /* 0x00000000003e782f */ /* 0x000fe400038c0000 */
[----:B------:R-:W-:Y:S01]  /*14a50*/  MOV R14, UR62 ;  /* 0x0000003e000e7c02 */ /* 0x000fe20008000f00 */
[----:B------:R-:W-:Y:S10]  /*14a60*/  ENDCOLLECTIVE ;  /* 0x000000000000791b */ /* 0x000ff40003800000 */
.L_x_584:
[----:B------:R-:W-:Y:S05]  /*14a70*/  BSYNC B0 ;  /* 0x0000000000007941 */ /* 0x000fea0003800000 */
.L_x_583:
[----:B------:R-:W-:Y:S05]  /*14a80*/  BRA `(.L_x_585) ;  /* 0xfffffff800607947 */ /* 0x000fea000383ffff */
.L_x_572:
[----:B0-----:R0:W1:Y:S02]  /*14a90*/  SYNCS.PHASECHK.TRANS64.TRYWAIT P0, [R5+URZ], R2 ;  /* 0x00000002050075a7 */ /* 0x001064000800017f */
[----:B-1----:R-:W-:Y:S05]  /*14aa0*/  @!P0 NANOSLEEP.SYNCS 0x989680 ;  /* 0x009896800000895d */ /* 0x002fea0003900000 */
[----:B------:R-:W1:Y:S02]  /*14ab0*/  @!P0 SYNCS.PHASECHK.TRANS64 P0, [R5+URZ], R2 ;  /* 0x00000002050085a7 */ /* 0x000e64000800007f */
[----:B-1----:R-:W-:Y:S05]  /*14ac0*/  @!P0 BRA `(.L_x_572) ;  /* 0xfffffffc00f08947 */ /* 0x002fea000383ffff */
[----:B------:R-:W-:Y:S05]  /*14ad0*/  BRA `(.L_x_586) ;  /* 0xfffffff800887947 */ /* 0x000fea000383ffff */
.L_x_573:
[----:B0-----:R0:W1:Y:S02]  /*14ae0*/  SYNCS.PHASECHK.TRANS64.TRYWAIT P0, [R7+URZ], R0 ;  /* 0x00000000070075a7 */ /* 0x001064000800017f */
[----:B-1----:R-:W-:Y:S05]  /*14af0*/  @!P0 NANOSLEEP.SYNCS 0x989680 ;  /* 0x009896800000895d */ /* 0x002fea0003900000 */
[----:B------:R-:W1:Y:S02]  /*14b00*/  @!P0 SYNCS.PHASECHK.TRANS64 P0, [R7+URZ], R0 ;  /* 0x00000000070085a7 */ /* 0x000e64000800007f */
[----:B-1----:R-:W-:Y:S05]  /*14b10*/  @!P0 BRA `(.L_x_573) ;  /* 0xfffffffc00f08947 */ /* 0x002fea000383ffff */
[----:B------:R-:W-:Y:S05]  /*14b20*/  BRA `(.L_x_587) ;  /* 0xfffffff800987947 */ /* 0x000fea000383ffff */
.L_x_574:
[----:B0-----:R0:W1:Y:S02]  /*14b30*/  SYNCS.PHASECHK.TRANS64.TRYWAIT P0, [R7+URZ], R0 ;  /* 0x00000000070075a7 */ /* 0x001064000800017f */
[----:B-1----:R-:W-:Y:S05]  /*14b40*/  @!P0 NANOSLEEP.SYNCS 0x989680 ;  /* 0x009896800000895d */ /* 0x002fea0003900000 */
[----:B------:R-:W1:Y:S02]  /*14b50*/  @!P0 SYNCS.PHASECHK.TRANS64 P0, [R7+URZ], R0 ;  /* 0x00000000070085a7 */ /* 0x000e64000800007f */
[----:B-1----:R-:W-:Y:S05]  /*14b60*/  @!P0 BRA `(.L_x_574) ;  /* 0xfffffffc00f08947 */ /* 0x002fea000383ffff */
[----:B------:R-:W-:Y:S05]  /*14b70*/  BRA `(.L_x_588) ;  /* 0xfffffff800a87947 */ /* 0x000fea000383ffff */
.L_x_575:
[----:B0-----:R0:W1:Y:S02]  /*14b80*/  SYNCS.PHASECHK.TRANS64.TRYWAIT P0, [R7+URZ], R0 ;  /* 0x00000000070075a7 */ /* 0x001064000800017f */
[----:B-1----:R-:W-:Y:S05]  /*14b90*/  @!P0 NANOSLEEP.SYNCS 0x989680 ;  /* 0x009896800000895d */ /* 0x002fea0003900000 */
[----:B------:R-:W1:Y:S02]  /*14ba0*/  @!P0 SYNCS.PHASECHK.TRANS64 P0, [R7+URZ], R0 ;  /* 0x00000000070085a7 */ /* 0x000e64000800007f */
[----:B-1----:R-:W-:Y:S05]  /*14bb0*/  @!P0 BRA `(.L_x_575) ;  /* 0xfffffffc00f08947 */ /* 0x002fea000383ffff */
[----:B------:R-:W-:Y:S05]  /*14bc0*/  BRA `(.L_x_589) ;  /* 0xfffffff800b87947 */ /* 0x000fea000383ffff */
.L_x_576:
[----:B0-----:R0:W1:Y:S02]  /*14bd0*/  SYNCS.PHASECHK.TRANS64.TRYWAIT P0, [R7+URZ], R0 ;  /* 0x00000000070075a7 */ /* 0x001064000800017f */
[----:B-1----:R-:W-:Y:S05]  /*14be0*/  @!P0 NANOSLEEP.SYNCS 0x989680 ;  /* 0x009896800000895d */ /* 0x002fea0003900000 */
[----:B------:R-:W1:Y:S02]  /*14bf0*/  @!P0 SYNCS.PHASECHK.TRANS64 P0, [R7+URZ], R0 ;  /* 0x00000000070085a7 */ /* 0x000e64000800007f */
[----:B-1----:R-:W-:Y:S05]  /*14c00*/  @!P0 BRA `(.L_x_576) ;  /* 0xfffffffc00f08947 */ /* 0x002fea000383ffff */
[----:B------:R-:W-:Y:S05]  /*14c10*/  BRA `(.L_x_590) ;  /* 0xfffffff800c87947 */ /* 0x000fea000383ffff */
.L_x_577:
[----:B0-----:R0:W1:Y:S02]  /*14c20*/  SYNCS.PHASECHK.TRANS64.TRYWAIT P0, [R7+URZ], R0 ;  /* 0x00000000070075a7 */ /* 0x001064000800017f */
[----:B-1----:R-:W-:Y:S05]  /*14c30*/  @!P0 NANOSLEEP.SYNCS 0x989680 ;  /* 0x009896800000895d */ /* 0x002fea0003900000 */
[----:B------:R-:W1:Y:S02]  /*14c40*/  @!P0 SYNCS.PHASECHK.TRANS64 P0, [R7+URZ], R0 ;  /* 0x00000000070085a7 */ /* 0x000e64000800007f */
[----:B-1----:R-:W-:Y:S05]  /*14c50*/  @!P0 BRA `(.L_x_577) ;  /* 0xfffffffc00f08947 */ /* 0x002fea000383ffff */
[----:B------:R-:W-:Y:S05]  /*14c60*/  BRA `(.L_x_591) ;  /* 0xfffffff800d87947 */ /* 0x000fea000383ffff */
.L_x_592:
[----:B------:R-:W-:-:S00]  /*14c70*/  BRA `(.L_x_592) ;  /* 0xfffffffc00fc7947 */ /* 0x000fc0000383ffff */
[----:B------:R-:W-:-:S00]  /*14c80*/  NOP ;  /* 0x0000000000007918 */ /* 0x000fc00000000000 */
[----:B------:R-:W-:-:S00]  /*14c90*/  NOP ;  /* 0x0000000000007918 */ /* 0x000fc00000000000 */
[----:B------:R-:W-:-:S00]  /*14ca0*/  NOP ;  /* 0x0000000000007918 */ /* 0x000fc00000000000 */
[----:B------:R-:W-:-:S00]  /*14cb0*/  NOP ;  /* 0x0000000000007918 */ /* 0x000fc00000000000 */
[----:B------:R-:W-:-:S00]  /*14cc0*/  NOP ;  /* 0x0000000000007918 */ /* 0x000fc00000000000 */
[----:B------:R-:W-:-:S00]  /*14cd0*/  NOP ;  /* 0x0000000000007918 */ /* 0x000fc00000000000 */
[----:B------:R-:W-:-:S00]  /*14ce0*/  NOP ;  /* 0x0000000000007918 */ /* 0x000fc00000000000 */
[----:B------:R-:W-:-:S00]  /*14cf0*/  NOP ;  /* 0x0000000000007918 */ /* 0x000fc00000000000 */
.L_x_593:


//--------------------- .nv.global.init           --------------------------
	.section	.nv.global.init,"aw",@progbits
.nv.global.init:
	.type		$str$22,@object
	.size		$str$22,($str$23 - $str$22)
$str$22:
        /*0000*/ 	.byte	0x6b, 0x5f, 0x74, 0x69, 0x6c, 0x65, 0x5f, 0x63, 0x6f, 0x75, 0x6e, 0x74, 0x20, 0x3e, 0x3d, 0x20
        /*0010*/ 	.byte	0x31, 0x00
	.type		$str$23,@object
	.size		$str$23,(__unnamed_1 - $str$23)
$str$23:
        /*0012*/ 	.byte	0x2f, 0x74, 0x6d, 0x70, 0x2f, 0x63, 0x75, 0x74, 0x6c, 0x61, 0x73, 0x73, 0x5f, 0x73, 0x77, 0x65
        /*0022*/ 	.byte	0x65, 0x70, 0x5f, 0x73, 0x72, 0x63, 0x2f, 0x69, 0x6e, 0x63, 0x6c, 0x75, 0x64, 0x65, 0x2f, 0x63
        /*0032*/ 	.byte	0x75, 0x74, 0x6c, 0x61, 0x73, 0x73, 0x2f, 0x67, 0x65, 0x6d, 0x6d, 0x2f, 0x63, 0x6f, 0x6c, 0x6c
        /*0042*/ 	.byte	0x65, 0x63, 0x74, 0x69, 0x76, 0x65, 0x2f, 0x73, 0x6d, 0x39, 0x30, 0x5f, 0x6d, 0x6d, 0x61, 0x5f
        /*0052*/ 	.byte	0x74, 0x6d, 0x61, 0x5f, 0x67, 0x6d, 0x6d, 0x61, 0x5f, 0x73, 0x73, 0x5f, 0x77, 0x61, 0x72, 0x70
        /*0062*/ 	.byte	0x73, 0x70, 0x65, 0x63, 0x69, 0x61, 0x6c, 0x69, 0x7a, 0x65, 0x64, 0x2e, 0x68, 0x70, 0x70, 0x00
	.type		__unnamed_1,@object
	.size		__unnamed_1,(.L_0 - __unnamed_1)
__unnamed_1:
        /* <DEDUP_REMOVED lines=174> */
        /*0b52*/ 	.byte	0x74, 0x69, 0x74, 0x79, 0x5d, 0x00
.L_0:


//--------------------- .nv.shared._ZN7cutlass13device_kernelINS_4gemm6kernel13GemmUniversalIN4cute5tupleIJiiiiEEENS1_10collective13CollectiveMmaINS1_34MainloopSm90TmaGmmaWarpSpecializedILi7ENS5_IJNS4_1CILi4EEENSA_ILi2EEENSA_ILi1EEEEEENS1_35KernelTmaWarpSpecializedCooperativeEEENS5_IJNSA_ILi256EEESH_NSA_ILi64EEEEEEaNS5_IJlSD_lEEEaSK_NS4_8TiledMMAINS4_8MMA_AtomIJNS4_4SM904GMMA27MMA_64x256x32_S32S8S8_SS_TNEEEENS4_6LayoutINS5_IJSC_SD_SD_EEENS5_IJSD_NSA_ILi0EEEST_EEEEENS5_IJNS4_10UnderscoreESW_SW_EEEEENS4_23SM90_TMA_LOAD_MULTICASTENS4_14ComposedLayoutINS4_7SwizzleILi2ELi4ELi3EEENS4_18smem_ptr_flag_bitsILi8EEENSR_INS5_IJNSA_ILi8EEESI_EEENS5_IJSI_SD_EEEEEEEvNS4_8identityESZ_S19_vS1A_EENS_8epilogue10collective6detail29Sm90TmaWarpSpecializedAdapterINS1D_15DefaultEpilogueIaSK_SK_NS1C_6thread17LinearCombinationIaLi1EiiLNS1H_9ScaleType4KindE0ELNS_15FloatRoundStyleE2EaEENS1_15EpilogueDefaultEEEEEvvEEEEvNT_6ParamsE --------------------------
	.section	.nv.shared._ZN7cutlass13device_kernelINS_4gemm6kernel13GemmUniversalIN4cute5tupleIJiiiiEEENS1_10collective13CollectiveMmaINS1_34MainloopSm90TmaGmmaWarpSpecializedILi7ENS5_IJNS4_1CILi4EEENSA_ILi2EEENSA_ILi1EEEEEENS1_35KernelTmaWarpSpecializedCooperativeEEENS5_IJNSA_ILi256EEESH_NSA_ILi64EEEEEEaNS5_IJlSD_lEEEaSK_NS4_8TiledMMAINS4_8MMA_AtomIJNS4_4SM904GMMA27MMA_64x256x32_S32S8S8_SS_TNEEEENS4_6LayoutINS5_IJSC_SD_SD_EEENS5_IJSD_NSA_ILi0EEEST_EEEEENS5_IJNS4_10UnderscoreESW_SW_EEEEENS4_23SM90_TMA_LOAD_MULTICASTENS4_14ComposedLayoutINS4_7SwizzleILi2ELi4ELi3EEENS4_18smem_ptr_flag_bitsILi8EEENSR_INS5_IJNSA_ILi8EEESI_EEENS5_IJSI_SD_EEEEEEEvNS4_8identityESZ_S19_vS1A_EENS_8epilogue10collective6detail29Sm90TmaWarpSpecializedAdapterINS1D_15DefaultEpilogueIaSK_SK_NS1C_6thread17LinearCombinationIaLi1EiiLNS1H_9ScaleType4KindE0ELNS_15FloatRoundStyleE2EaEENS1_15EpilogueDefaultEEEEEvvEEEEvNT_6ParamsE,"aw",@nobits
	.sectionflags	@""
	.align	16
	.zero		1024


//--------------------- .nv.shared.reserved.0     --------------------------
	.section	.nv.shared.reserved.0,"aw",@nobits
	.weak		__nv_reservedSMEM_offset_0_alias
	.size		__nv_reservedSMEM_offset_0_alias, 0, 0
	.other		__nv_reservedSMEM_offset_0_alias,@"STO_CUDA_RESERVED_SHARED STV_DEFAULT"
__nv_reservedSMEM_offset_0_alias:
	.zero		0


//--------------------- .nv.global                --------------------------
	.section	.nv.global,"aw",@nobits
.nv.global:
	.type		_ZN40_INTERNAL_188e43ba_4_k_cu_5087b2c6_178314cute1_E,@object
	.size		_ZN40_INTERNAL_188e43ba_4_k_cu_5087b2c6_178314cute1_E,(_ZN40_INTERNAL_188e43ba_4_k_cu_5087b2c6_178314cuda3std3__45__cpo6cbeginE - _ZN40_INTERNAL_188e43ba_4_k_cu_5087b2c6_178314cute1_E)
_ZN40_INTERNAL_188e43ba_4_k_cu_5087b2c6_178314cute1_E:
	.zero		1
	.type		_ZN40_INTERNAL_188e43ba_4_k_cu_5087b2c6_178314cuda3std3__45__cpo6cbeginE,@object
	.size		_ZN40_INTERNAL_188e43ba_4_k_cu_5087b2c6_178314cuda3std3__45__cpo6cbeginE,(_ZN40_INTERNAL_188e43ba_4_k_cu_5087b2c6_178314cuda3std3__48in_placeE - _ZN40_INTERNAL_188e43ba_4_k_cu_5087b2c6_178314cuda3std3__45__cpo6cbeginE)
_ZN40_INTERNAL_188e43ba_4_k_cu_5087b2c6_178314cuda3std3__45__cpo6cbeginE:
	.zero		1
	.type		_ZN40_INTERNAL_188e43ba_4_k_cu_5087b2c6_178314cuda3std3__48in_placeE,@object
	.size		_ZN40_INTERNAL_188e43ba_4_k_cu_5087b2c6_178314cuda3std3__48in_placeE,(_ZN40_INTERNAL_188e43ba_4_k_cu_5087b2c6_178314cuda3std6ranges3__45__cpo9iter_moveE - _ZN40_INTERNAL_188e43ba_4_k_cu_5087b2c6_178314cuda3std3__48in_placeE)
_ZN40_INTERNAL_188e43ba_4_k_cu_5087b2c6_178314cuda3std3__48in_placeE:
	.zero		1
	.type		_ZN40_INTERNAL_188e43ba_4_k_cu_5087b2c6_178314cuda3std6ranges3__45__cpo9iter_moveE,@object
	.size		_ZN40_INTERNAL_188e43ba_4_k_cu_5087b2c6_178314cuda3std6ranges3__45__cpo9iter_moveE,(_ZN40_INTERNAL_188e43ba_4_k_cu_5087b2c6_178314cuda3std3__45__cpo5beginE - _ZN40_INTERNAL_188e43ba_4_k_cu_5087b2c6_178314cuda3std6ranges3__45__cpo9iter_moveE)
_ZN40_INTERNAL_188e43ba_4_k_cu_5087b2c6_178314cuda3std6ranges3__45__cpo9iter_moveE:
	.zero		1
	.type		_ZN40_INTERNAL_188e43ba_4_k_cu_5087b2c6_178314cuda3std3__45__cpo5beginE,@object
	.size		_ZN40_INTERNAL_188e43ba_4_k_cu_5087b2c6_178314cuda3std3__45__cpo5beginE,(_ZN40_INTERNAL_188e43ba_4_k_cu_5087b2c6_178314cuda3std3__442_GLOBAL__N__188e43ba_4_k_cu_5087b2c6_178316ignoreE - _ZN40_INTERNAL_188e43ba_4_k_cu_5087b2c6_178314cuda3std3__45__cpo5beginE)
_ZN40_INTERNAL_188e43ba_4_k_cu_5087b2c6_178314cuda3std3__45__cpo5beginE:
	.zero		1
	.type		_ZN40_INTERNAL_188e43ba_4_k_cu_5087b2c6_178314cuda3std3__442_GLOBAL__N__188e43ba_4_k_cu_5087b2c6_178316ignoreE,@object
	.size		_ZN40_INTERNAL_188e43ba_4_k_cu_5087b2c6_178314cuda3std3__442_GLOBAL__N__188e43ba_4_k_cu_5087b2c6_178316ignoreE,(_ZN40_INTERNAL_188e43ba_4_k_cu_5087b2c6_178314cute7productE - _ZN40_INTERNAL_188e43ba_4_k_cu_5087b2c6_178314cuda3std3__442_GLOBAL__N__188e43ba_4_k_cu_5087b2c6_178316ignoreE)
_ZN40_INTERNAL_188e43ba_4_k_cu_5087b2c6_178314cuda3std3__442_GLOBAL__N__188e43ba_4_k_cu_5087b2c6_178316ignoreE:
	.zero		1
	.type		_ZN40_INTERNAL_188e43ba_4_k_cu_5087b2c6_178314cute7productE,@object
	.size		_ZN40_INTERNAL_188e43ba_4_k_cu_5087b2c6_178314cute7productE,(_ZN40_INTERNAL_188e43ba_4_k_cu_5087b2c6_178314cuda3std3__45__cpo3endE - _ZN40_INTERNAL_188e43ba_4_k_cu_5087b2c6_178314cute7productE)
_ZN40_INTERNAL_188e43ba_4_k_cu_5087b2c6_178314cute7productE:
	.zero		1
	.type		_ZN40_INTERNAL_188e43ba_4_k_cu_5087b2c6_178314cuda3std3__45__cpo3endE,@object
	.size		_ZN40_INTERNAL_188e43ba_4_k_cu_5087b2c6_178314cuda3std3__45__cpo3endE,(_ZN40_INTERNAL_188e43ba_4_k_cu_5087b2c6_178314cuda3std3__419piecewise_constructE - _ZN40_INTERNAL_188e43ba_4_k_cu_5087b2c6_178314cuda3std3__45__cpo3endE)
_ZN40_INTERNAL_188e43ba_4_k_cu_5087b2c6_178314cuda3std3__45__cpo3endE:
	.zero		1
	.type		_ZN40_INTERNAL_188e43ba_4_k_cu_5087b2c6_178314cuda3std3__419piecewise_constructE,@object
	.size		_ZN40_INTERNAL_188e43ba_4_k_cu_5087b2c6_178314cuda3std3__419piecewise_constructE,(_ZN40_INTERNAL_188e43ba_4_k_cu_5087b2c6_178314cuda3std3__45__cpo4cendE - _ZN40_INTERNAL_188e43ba_4_k_cu_5087b2c6_178314cuda3std3__419piecewise_constructE)
_ZN40_INTERNAL_188e43ba_4_k_cu_5087b2c6_178314cuda3std3__419piecewise_constructE:
	.zero		1
	.type		_ZN40_INTERNAL_188e43ba_4_k_cu_5087b2c6_178314cuda3std3__45__cpo4cendE,@object
	.size		_ZN40_INTERNAL_188e43ba_4_k_cu_5087b2c6_178314cuda3std3__45__cpo4cendE,(_ZN40_INTERNAL_188e43ba_4_k_cu_5087b2c6_178314cuda3std6ranges3__45__cpo4swapE - _ZN40_INTERNAL_188e43ba_4_k_cu_5087b2c6_178314cuda3std3__45__cpo4cendE)
_ZN40_INTERNAL_188e43ba_4_k_cu_5087b2c6_178314cuda3std3__45__cpo4cendE:
	.zero		1
	.type		_ZN40_INTERNAL_188e43ba_4_k_cu_5087b2c6_178314cuda3std6ranges3__45__cpo4swapE,@object
	.size		_ZN40_INTERNAL_188e43ba_4_k_cu_5087b2c6_178314cuda3std6ranges3__45__cpo4swapE,(.L_8 - _ZN40_INTERNAL_188e43ba_4_k_cu_5087b2c6_178314cuda3std6ranges3__45__cpo4swapE)
_ZN40_INTERNAL_188e43ba_4_k_cu_5087b2c6_178314cuda3std6ranges3__45__cpo4swapE:
	.zero		1
.L_8:


//--------------------- .nv.constant0._ZN7cutlass13device_kernelINS_4gemm6kernel13GemmUniversalIN4cute5tupleIJiiiiEEENS1_10collective13CollectiveMmaINS1_34MainloopSm90TmaGmmaWarpSpecializedILi7ENS5_IJNS4_1CILi4EEENSA_ILi2EEENSA_ILi1EEEEEENS1_35KernelTmaWarpSpecializedCooperativeEEENS5_IJNSA_ILi256EEESH_NSA_ILi64EEEEEEaNS5_IJlSD_lEEEaSK_NS4_8TiledMMAINS4_8MMA_AtomIJNS4_4SM904GMMA27MMA_64x256x32_S32S8S8_SS_TNEEEENS4_6LayoutINS5_IJSC_SD_SD_EEENS5_IJSD_NSA_ILi0EEEST_EEEEENS5_IJNS4_10UnderscoreESW_SW_EEEEENS4_23SM90_TMA_LOAD_MULTICASTENS4_14ComposedLayoutINS4_7SwizzleILi2ELi4ELi3EEENS4_18smem_ptr_flag_bitsILi8EEENSR_INS5_IJNSA_ILi8EEESI_EEENS5_IJSI_SD_EEEEEEEvNS4_8identityESZ_S19_vS1A_EENS_8epilogue10collective6detail29Sm90TmaWarpSpecializedAdapterINS1D_15DefaultEpilogueIaSK_SK_NS1C_6thread17LinearCombinationIaLi1EiiLNS1H_9ScaleType4KindE0ELNS_15FloatRoundStyleE2EaEENS1_15EpilogueDefaultEEEEEvvEEEEvNT_6ParamsE --------------------------
	.section	.nv.constant0._ZN7cutlass13device_kernelINS_4gemm6kernel13GemmUniversalIN4cute5tupleIJiiiiEEENS1_10collective13CollectiveMmaINS1_34MainloopSm90TmaGmmaWarpSpecializedILi7ENS5_IJNS4_1CILi4EEENSA_ILi2EEENSA_ILi1EEEEEENS1_35KernelTmaWarpSpecializedCooperativeEEENS5_IJNSA_ILi256EEESH_NSA_ILi64EEEEEEaNS5_IJlSD_lEEEaSK_NS4_8TiledMMAINS4_8MMA_AtomIJNS4_4SM904GMMA27MMA_64x256x32_S32S8S8_SS_TNEEEENS4_6LayoutINS5_IJSC_SD_SD_EEENS5_IJSD_NSA_ILi0EEEST_EEEEENS5_IJNS4_10UnderscoreESW_SW_EEEEENS4_23SM90_TMA_LOAD_MULTICASTENS4_14ComposedLayoutINS4_7SwizzleILi2ELi4ELi3EEENS4_18smem_ptr_flag_bitsILi8EEENSR_INS5_IJNSA_ILi8EEESI_EEENS5_IJSI_SD_EEEEEEEvNS4_8identityESZ_S19_vS1A_EENS_8epilogue10collective6detail29Sm90TmaWarpSpecializedAdapterINS1D_15DefaultEpilogueIaSK_SK_NS1C_6thread17LinearCombinationIaLi1EiiLNS1H_9ScaleType4KindE0ELNS_15FloatRoundStyleE2EaEENS1_15EpilogueDefaultEEEEEvvEEEEvNT_6ParamsE,"a",@progbits
	.sectionflags	@""
	.align	4
.nv.constant0._ZN7cutlass13device_kernelINS_4gemm6kernel13GemmUniversalIN4cute5tupleIJiiiiEEENS1_10collective13CollectiveMmaINS1_34MainloopSm90TmaGmmaWarpSpecializedILi7ENS5_IJNS4_1CILi4EEENSA_ILi2EEENSA_ILi1EEEEEENS1_35KernelTmaWarpSpecializedCooperativeEEENS5_IJNSA_ILi256EEESH_NSA_ILi64EEEEEEaNS5_IJlSD_lEEEaSK_NS4_8TiledMMAINS4_8MMA_AtomIJNS4_4SM904GMMA27MMA_64x256x32_S32S8S8_SS_TNEEEENS4_6LayoutINS5_IJSC_SD_SD_EEENS5_IJSD_NSA_ILi0EEEST_EEEEENS5_IJNS4_10UnderscoreESW_SW_EEEEENS4_23SM90_TMA_LOAD_MULTICASTENS4_14ComposedLayoutINS4_7SwizzleILi2ELi4ELi3EEENS4_18smem_ptr_flag_bitsILi8EEENSR_INS5_IJNSA_ILi8EEESI_EEENS5_IJSI_SD_EEEEEEEvNS4_8identityESZ_S19_vS1A_EENS_8epilogue10collective6detail29Sm90TmaWarpSpecializedAdapterINS1D_15DefaultEpilogueIaSK_SK_NS1C_6thread17LinearCombinationIaLi1EiiLNS1H_9ScaleType4KindE0ELNS_15FloatRoundStyleE2EaEENS1_15EpilogueDefaultEEEEEvvEEEEvNT_6ParamsE:
	.zero		1664


//--------------------- SYMBOLS --------------------------

	.type		.nv.reservedSmem.offset0,@object
	.size		.nv.reservedSmem.offset0,0x4
	.type		__assertfail,@function
